//
// Generated by NVIDIA NVVM Compiler
//
// Compiler Build ID: CL-36424714
// Cuda compilation tools, release 13.0, V13.0.88
// Based on NVVM 20.0.0
//

.version 9.0
.target sm_100
.address_size 64

	// .globl	_Z13compute_2normPKfPfj
.global .align 1 .b8 _ZN34_INTERNAL_7f6057aa_4_k_cu_e9d5b71d4cuda3std3__45__cpo5beginE[1];
.global .align 1 .b8 _ZN34_INTERNAL_7f6057aa_4_k_cu_e9d5b71d4cuda3std3__45__cpo3endE[1];
.global .align 1 .b8 _ZN34_INTERNAL_7f6057aa_4_k_cu_e9d5b71d4cuda3std3__45__cpo6cbeginE[1];
.global .align 1 .b8 _ZN34_INTERNAL_7f6057aa_4_k_cu_e9d5b71d4cuda3std3__45__cpo4cendE[1];
.global .align 1 .b8 _ZN34_INTERNAL_7f6057aa_4_k_cu_e9d5b71d4cuda3std3__45__cpo6rbeginE[1];
.global .align 1 .b8 _ZN34_INTERNAL_7f6057aa_4_k_cu_e9d5b71d4cuda3std3__45__cpo4rendE[1];
.global .align 1 .b8 _ZN34_INTERNAL_7f6057aa_4_k_cu_e9d5b71d4cuda3std3__45__cpo7crbeginE[1];
.global .align 1 .b8 _ZN34_INTERNAL_7f6057aa_4_k_cu_e9d5b71d4cuda3std3__45__cpo5crendE[1];
.global .align 1 .b8 _ZN34_INTERNAL_7f6057aa_4_k_cu_e9d5b71d4cuda3std3__436_GLOBAL__N__7f6057aa_4_k_cu_e9d5b71d6ignoreE[1];
.global .align 1 .b8 _ZN34_INTERNAL_7f6057aa_4_k_cu_e9d5b71d4cuda3std3__419piecewise_constructE[1];
.global .align 1 .b8 _ZN34_INTERNAL_7f6057aa_4_k_cu_e9d5b71d4cuda3std3__48in_placeE[1];
.global .align 1 .b8 _ZN34_INTERNAL_7f6057aa_4_k_cu_e9d5b71d4cuda3std3__420unreachable_sentinelE[1];
.global .align 1 .b8 _ZN34_INTERNAL_7f6057aa_4_k_cu_e9d5b71d4cuda3std3__47nulloptE[1];
.global .align 1 .b8 _ZN34_INTERNAL_7f6057aa_4_k_cu_e9d5b71d4cuda3std3__48unexpectE[1];
.global .align 1 .b8 _ZN34_INTERNAL_7f6057aa_4_k_cu_e9d5b71d4cuda3std6ranges3__45__cpo4swapE[1];
.global .align 1 .b8 _ZN34_INTERNAL_7f6057aa_4_k_cu_e9d5b71d4cuda3std6ranges3__45__cpo9iter_moveE[1];
.global .align 1 .b8 _ZN34_INTERNAL_7f6057aa_4_k_cu_e9d5b71d4cuda3std6ranges3__45__cpo5beginE[1];
.global .align 1 .b8 _ZN34_INTERNAL_7f6057aa_4_k_cu_e9d5b71d4cuda3std6ranges3__45__cpo3endE[1];
.global .align 1 .b8 _ZN34_INTERNAL_7f6057aa_4_k_cu_e9d5b71d4cuda3std6ranges3__45__cpo6cbeginE[1];
.global .align 1 .b8 _ZN34_INTERNAL_7f6057aa_4_k_cu_e9d5b71d4cuda3std6ranges3__45__cpo4cendE[1];
.global .align 1 .b8 _ZN34_INTERNAL_7f6057aa_4_k_cu_e9d5b71d4cuda3std6ranges3__45__cpo7advanceE[1];
.global .align 1 .b8 _ZN34_INTERNAL_7f6057aa_4_k_cu_e9d5b71d4cuda3std6ranges3__45__cpo9iter_swapE[1];
.global .align 1 .b8 _ZN34_INTERNAL_7f6057aa_4_k_cu_e9d5b71d4cuda3std6ranges3__45__cpo4nextE[1];
.global .align 1 .b8 _ZN34_INTERNAL_7f6057aa_4_k_cu_e9d5b71d4cuda3std6ranges3__45__cpo4prevE[1];
.global .align 1 .b8 _ZN34_INTERNAL_7f6057aa_4_k_cu_e9d5b71d4cuda3std6ranges3__45__cpo4dataE[1];
.global .align 1 .b8 _ZN34_INTERNAL_7f6057aa_4_k_cu_e9d5b71d4cuda3std6ranges3__45__cpo5cdataE[1];
.global .align 1 .b8 _ZN34_INTERNAL_7f6057aa_4_k_cu_e9d5b71d4cuda3std6ranges3__45__cpo4sizeE[1];
.global .align 1 .b8 _ZN34_INTERNAL_7f6057aa_4_k_cu_e9d5b71d4cuda3std6ranges3__45__cpo5ssizeE[1];
.global .align 1 .b8 _ZN34_INTERNAL_7f6057aa_4_k_cu_e9d5b71d4cuda3std6ranges3__45__cpo8distanceE[1];
.global .align 1 .b8 _ZN34_INTERNAL_7f6057aa_4_k_cu_e9d5b71d6thrust24THRUST_300001_SM_1000_NS8cuda_cub3parE[1];
.global .align 1 .b8 _ZN34_INTERNAL_7f6057aa_4_k_cu_e9d5b71d6thrust24THRUST_300001_SM_1000_NS8cuda_cub10par_nosyncE[1];
.global .align 1 .b8 _ZN34_INTERNAL_7f6057aa_4_k_cu_e9d5b71d6thrust24THRUST_300001_SM_1000_NS6system6detail10sequential3seqE[1];
.global .align 1 .b8 _ZN34_INTERNAL_7f6057aa_4_k_cu_e9d5b71d6thrust24THRUST_300001_SM_1000_NS6system3cpp3parE[1];
.global .align 1 .b8 _ZN34_INTERNAL_7f6057aa_4_k_cu_e9d5b71d6thrust24THRUST_300001_SM_1000_NS12placeholders2_1E[1];
.global .align 1 .b8 _ZN34_INTERNAL_7f6057aa_4_k_cu_e9d5b71d6thrust24THRUST_300001_SM_1000_NS12placeholders2_2E[1];
.global .align 1 .b8 _ZN34_INTERNAL_7f6057aa_4_k_cu_e9d5b71d6thrust24THRUST_300001_SM_1000_NS12placeholders2_3E[1];
.global .align 1 .b8 _ZN34_INTERNAL_7f6057aa_4_k_cu_e9d5b71d6thrust24THRUST_300001_SM_1000_NS12placeholders2_4E[1];
.global .align 1 .b8 _ZN34_INTERNAL_7f6057aa_4_k_cu_e9d5b71d6thrust24THRUST_300001_SM_1000_NS12placeholders2_5E[1];
.global .align 1 .b8 _ZN34_INTERNAL_7f6057aa_4_k_cu_e9d5b71d6thrust24THRUST_300001_SM_1000_NS12placeholders2_6E[1];
.global .align 1 .b8 _ZN34_INTERNAL_7f6057aa_4_k_cu_e9d5b71d6thrust24THRUST_300001_SM_1000_NS12placeholders2_7E[1];
.global .align 1 .b8 _ZN34_INTERNAL_7f6057aa_4_k_cu_e9d5b71d6thrust24THRUST_300001_SM_1000_NS12placeholders2_8E[1];
.global .align 1 .b8 _ZN34_INTERNAL_7f6057aa_4_k_cu_e9d5b71d6thrust24THRUST_300001_SM_1000_NS12placeholders2_9E[1];
.global .align 1 .b8 _ZN34_INTERNAL_7f6057aa_4_k_cu_e9d5b71d6thrust24THRUST_300001_SM_1000_NS12placeholders3_10E[1];
.global .align 1 .b8 _ZN34_INTERNAL_7f6057aa_4_k_cu_e9d5b71d6thrust24THRUST_300001_SM_1000_NS3seqE[1];
.global .align 1 .b8 _ZN34_INTERNAL_7f6057aa_4_k_cu_e9d5b71d6thrust24THRUST_300001_SM_1000_NS6deviceE[1];

.visible .entry _Z13compute_2normPKfPfj(
	.param .u64 .ptr .align 1 _Z13compute_2normPKfPfj_param_0,
	.param .u64 .ptr .align 1 _Z13compute_2normPKfPfj_param_1,
	.param .u32 _Z13compute_2normPKfPfj_param_2
)
{
	.reg .pred 	%p<7>;
	.reg .b32 	%r<28>;
	.reg .b32 	%f<14>;
	.reg .b64 	%rd<9>;

	ld.param.u64 	%rd2, [_Z13compute_2normPKfPfj_param_0];
	ld.param.u64 	%rd1, [_Z13compute_2normPKfPfj_param_1];
	cvta.to.global.u64 	%rd3, %rd2;
	mov.u32 	%r1, %ctaid.x;
	mov.u32 	%r2, %ctaid.y;
	mov.u32 	%r3, %ctaid.z;
	mov.u32 	%r4, %nctaid.x;
	mov.u32 	%r5, %nctaid.y;
	mad.lo.s32 	%r6, %r3, %r5, %r2;
	mad.lo.s32 	%r7, %r6, %r4, %r1;
	shl.b32 	%r8, %r7, 5;
	mov.u32 	%r9, %tid.x;
	mov.u32 	%r10, %tid.y;
	mov.u32 	%r11, %tid.z;
	mov.u32 	%r12, %ntid.x;
	mov.u32 	%r13, %ntid.y;
	mad.lo.s32 	%r14, %r11, %r13, %r10;
	mad.lo.s32 	%r15, %r14, %r12, %r9;
	and.b32  	%r16, %r15, 31;
	or.b32  	%r17, %r8, %r16;
	mul.wide.u32 	%rd4, %r17, 4;
	add.s64 	%rd5, %rd3, %rd4;
	ld.global.f32 	%f2, [%rd5];
	mul.f32 	%f3, %f2, %f2;
	mov.b32 	%r18, %f3;
	shfl.sync.down.b32	%r19|%p1, %r18, 16, 31, -1;
	mov.b32 	%f4, %r19;
	add.f32 	%f5, %f3, %f4;
	mov.b32 	%r20, %f5;
	shfl.sync.down.b32	%r21|%p2, %r20, 8, 31, -1;
	mov.b32 	%f6, %r21;
	add.f32 	%f7, %f5, %f6;
	mov.b32 	%r22, %f7;
	shfl.sync.down.b32	%r23|%p3, %r22, 4, 31, -1;
	mov.b32 	%f8, %r23;
	add.f32 	%f9, %f7, %f8;
	mov.b32 	%r24, %f9;
	shfl.sync.down.b32	%r25|%p4, %r24, 2, 31, -1;
	mov.b32 	%f10, %r25;
	add.f32 	%f11, %f9, %f10;
	mov.b32 	%r26, %f11;
	shfl.sync.down.b32	%r27|%p5, %r26, 1, 31, -1;
	mov.b32 	%f12, %r27;
	add.f32 	%f1, %f11, %f12;
	setp.ne.s32 	%p6, %r9, 0;
	@%p6 bra 	$L__BB0_2;
	cvta.to.global.u64 	%rd6, %rd1;
	sqrt.rn.f32 	%f13, %f1;
	mul.wide.u32 	%rd7, %r1, 4;
	add.s64 	%rd8, %rd6, %rd7;
	st.global.f32 	[%rd8], %f13;
$L__BB0_2:
	ret;

}
	// .globl	_ZN3cub18CUB_300001_SM_10006detail11EmptyKernelIvEEvv
.visible .entry _ZN3cub18CUB_300001_SM_10006detail11EmptyKernelIvEEvv()
{


	ret;

}
	// .globl	_ZN3cub18CUB_300001_SM_10006detail8for_each13static_kernelINS2_12policy_hub_t12policy_500_tEmN6thrust24THRUST_300001_SM_1000_NS8cuda_cub20__uninitialized_fill7functorINS7_7pointerIfNS8_3tagERfNS7_11use_defaultEEEfEEEEvT0_T1_
.visible .entry _ZN3cub18CUB_300001_SM_10006detail8for_each13static_kernelINS2_12policy_hub_t12policy_500_tEmN6thrust24THRUST_300001_SM_1000_NS8cuda_cub20__uninitialized_fill7functorINS7_7pointerIfNS8_3tagERfNS7_11use_defaultEEEfEEEEvT0_T1_(
	.param .u64 _ZN3cub18CUB_300001_SM_10006detail8for_each13static_kernelINS2_12policy_hub_t12policy_500_tEmN6thrust24THRUST_300001_SM_1000_NS8cuda_cub20__uninitialized_fill7functorINS7_7pointerIfNS8_3tagERfNS7_11use_defaultEEEfEEEEvT0_T1__param_0,
	.param .align 8 .b8 _ZN3cub18CUB_300001_SM_10006detail8for_each13static_kernelINS2_12policy_hub_t12policy_500_tEmN6thrust24THRUST_300001_SM_1000_NS8cuda_cub20__uninitialized_fill7functorINS7_7pointerIfNS8_3tagERfNS7_11use_defaultEEEfEEEEvT0_T1__param_1[16]
)
.maxntid 256
{
	.reg .pred 	%p<4>;
	.reg .b16 	%rs<5>;
	.reg .b32 	%r<10>;
	.reg .b32 	%f<3>;
	.reg .b64 	%rd<16>;

	ld.param.f32 	%f2, [_ZN3cub18CUB_300001_SM_10006detail8for_each13static_kernelINS2_12policy_hub_t12policy_500_tEmN6thrust24THRUST_300001_SM_1000_NS8cuda_cub20__uninitialized_fill7functorINS7_7pointerIfNS8_3tagERfNS7_11use_defaultEEEfEEEEvT0_T1__param_1+8];
	ld.param.u64 	%rd4, [_ZN3cub18CUB_300001_SM_10006detail8for_each13static_kernelINS2_12policy_hub_t12policy_500_tEmN6thrust24THRUST_300001_SM_1000_NS8cuda_cub20__uninitialized_fill7functorINS7_7pointerIfNS8_3tagERfNS7_11use_defaultEEEfEEEEvT0_T1__param_1];
	ld.param.u64 	%rd5, [_ZN3cub18CUB_300001_SM_10006detail8for_each13static_kernelINS2_12policy_hub_t12policy_500_tEmN6thrust24THRUST_300001_SM_1000_NS8cuda_cub20__uninitialized_fill7functorINS7_7pointerIfNS8_3tagERfNS7_11use_defaultEEEfEEEEvT0_T1__param_0];
	mov.u32 	%r7, %ctaid.x;
	mul.wide.u32 	%rd1, %r7, 512;
	sub.s64 	%rd2, %rd5, %rd1;
	setp.lt.u64 	%p1, %rd2, 512;
	@%p1 bra 	$L__BB2_2;
	mov.u32 	%r9, %tid.x;
	cvta.to.global.u64 	%rd11, %rd4;
	cvt.u64.u32 	%rd12, %r9;
	add.s64 	%rd13, %rd1, %rd12;
	shl.b64 	%rd14, %rd13, 2;
	add.s64 	%rd15, %rd11, %rd14;
	st.global.f32 	[%rd15], %f2;
	st.global.f32 	[%rd15+1024], %f2;
	bra.uni 	$L__BB2_6;
$L__BB2_2:
	cvta.to.global.u64 	%rd6, %rd4;
	mov.u32 	%r1, %tid.x;
	cvt.u64.u32 	%rd7, %r1;
	setp.le.u64 	%p2, %rd2, %rd7;
	add.s64 	%rd8, %rd1, %rd7;
	shl.b64 	%rd9, %rd8, 2;
	add.s64 	%rd3, %rd6, %rd9;
	@%p2 bra 	$L__BB2_4;
	st.global.f32 	[%rd3], %f2;
$L__BB2_4:
	add.s32 	%r8, %r1, 256;
	cvt.u64.u32 	%rd10, %r8;
	setp.le.u64 	%p3, %rd2, %rd10;
	@%p3 bra 	$L__BB2_6;
	st.global.f32 	[%rd3+1024], %f2;
$L__BB2_6:
	ret;

}


// ===== COMPILED SASS (sm_100) =====

	.target	sm_100

	.elftype	@"ET_EXEC"


//--------------------- .note.nv.tkinfo           --------------------------
	.section	.note.nv.tkinfo,"",@"SHT_NOTE"
	.sectionflags	@"SHF_NOTE_NV_TKINFO"
	.tkinfo
        /*0018*/ 	.word	0x00000002
        /*0030*/ 	.string	""
        /*0030*/ 	.string	"ptxas"
        /*0030*/ 	.string	"Cuda compilation tools, release 13.0, V13.0.88"
        /*0030*/ 	.string	"Build cuda_13.0.r13.0/compiler.36424714_0"
        /*0030*/ 	.string	"-arch sm_100 -m 64 "



//--------------------- .note.nv.cuinfo           --------------------------
	.section	.note.nv.cuinfo,"",@"SHT_NOTE"
	.sectionflags	@"SHF_NOTE_NV_CUINFO"
        /*0018*/ 	.short	0x0002
        /*001a*/ 	.short	0x0064
        /*001c*/ 	.short	0x0082
	.zero		2


//--------------------- .nv.info                  --------------------------
	.section	.nv.info,"",@"SHT_CUDA_INFO"
	.align	4


	//----- nvinfo : EIATTR_REGCOUNT
	.align		4
        /*0000*/ 	.byte	0x04, 0x2f
        /*0002*/ 	.short	(.L_46 - .L_45)
	.align		4
.L_45:
        /*0004*/ 	.word	index@(_Z13compute_2normPKfPfj)
        /*0008*/ 	.word	0x0000000e


	//----- nvinfo : EIATTR_FRAME_SIZE
	.align		4
.L_46:
        /*000c*/ 	.byte	0x04, 0x11
        /*000e*/ 	.short	(.L_48 - .L_47)
	.align		4
.L_47:
        /*0010*/ 	.word	index@($__internal_0_$__cuda_sm20_sqrt_rn_f32_slowpath)
        /*0014*/ 	.word	0x00000000


	//----- nvinfo : EIATTR_FRAME_SIZE
	.align		4
.L_48:
        /*0018*/ 	.byte	0x04, 0x11
        /*001a*/ 	.short	(.L_50 - .L_49)
	.align		4
.L_49:
        /*001c*/ 	.word	index@(_Z13compute_2normPKfPfj)
        /*0020*/ 	.word	0x00000000


	//----- nvinfo : EIATTR_REGCOUNT
	.align		4
.L_50:
        /*0024*/ 	.byte	0x04, 0x2f
        /*0026*/ 	.short	(.L_52 - .L_51)
	.align		4
.L_51:
        /*0028*/ 	.word	index@(_ZN3cub18CUB_300001_SM_10006detail11EmptyKernelIvEEvv)
        /*002c*/ 	.word	0x00000004


	//----- nvinfo : EIATTR_FRAME_SIZE
	.align		4
.L_52:
        /*0030*/ 	.byte	0x04, 0x11
        /*0032*/ 	.short	(.L_54 - .L_53)
	.align		4
.L_53:
        /*0034*/ 	.word	index@(_ZN3cub18CUB_300001_SM_10006detail11EmptyKernelIvEEvv)
        /*0038*/ 	.word	0x00000000


	//----- nvinfo : EIATTR_REGCOUNT
	.align		4
.L_54:
        /*003c*/ 	.byte	0x04, 0x2f
        /*003e*/ 	.short	(.L_56 - .L_55)
	.align		4
.L_55:
        /*0040*/ 	.word	index@(_ZN3cub18CUB_300001_SM_10006detail8for_each13static_kernelINS2_12policy_hub_t12policy_500_tEmN6thrust24THRUST_300001_SM_1000_NS8cuda_cub20__uninitialized_fill7functorINS7_7pointerIfNS8_3tagERfNS7_11use_defaultEEEfEEEEvT0_T1_)
        /*0044*/ 	.word	0x00000008


	//----- nvinfo : EIATTR_FRAME_SIZE
	.align		4
.L_56:
        /*0048*/ 	.byte	0x04, 0x11
        /*004a*/ 	.short	(.L_58 - .L_57)
	.align		4
.L_57:
        /*004c*/ 	.word	index@(_ZN3cub18CUB_300001_SM_10006detail8for_each13static_kernelINS2_12policy_hub_t12policy_500_tEmN6thrust24THRUST_300001_SM_1000_NS8cuda_cub20__uninitialized_fill7functorINS7_7pointerIfNS8_3tagERfNS7_11use_defaultEEEfEEEEvT0_T1_)
        /*0050*/ 	.word	0x00000000


	//----- nvinfo : EIATTR_MIN_STACK_SIZE
	.align		4
.L_58:
        /*0054*/ 	.byte	0x04, 0x12
        /*0056*/ 	.short	(.L_60 - .L_59)
	.align		4
.L_59:
        /*0058*/ 	.word	index@(_ZN3cub18CUB_300001_SM_10006detail8for_each13static_kernelINS2_12policy_hub_t12policy_500_tEmN6thrust24THRUST_300001_SM_1000_NS8cuda_cub20__uninitialized_fill7functorINS7_7pointerIfNS8_3tagERfNS7_11use_defaultEEEfEEEEvT0_T1_)
        /*005c*/ 	.word	0x00000000


	//----- nvinfo : EIATTR_MIN_STACK_SIZE
	.align		4
.L_60:
        /*0060*/ 	.byte	0x04, 0x12
        /*0062*/ 	.short	(.L_62 - .L_61)
	.align		4
.L_61:
        /*0064*/ 	.word	index@(_ZN3cub18CUB_300001_SM_10006detail11EmptyKernelIvEEvv)
        /*0068*/ 	.word	0x00000000


	//----- nvinfo : EIATTR_MIN_STACK_SIZE
	.align		4
.L_62:
        /*006c*/ 	.byte	0x04, 0x12
        /*006e*/ 	.short	(.L_64 - .L_63)
	.align		4
.L_63:
        /*0070*/ 	.word	index@(_Z13compute_2normPKfPfj)
        /*0074*/ 	.word	0x00000000
.L_64:


//--------------------- .nv.compat                --------------------------
	.section	.nv.compat,"",@"SHT_CUDA_COMPAT_INFO"
	.align	4
        /*0000*/ 	.byte	0x02, 0x09, 0x00, 0x00, 0x02, 0x02, 0x01, 0x00, 0x02, 0x05, 0x05, 0x00, 0x03, 0x07, 0x01, 0x01
        /*0010*/ 	.byte	0x02, 0x03, 0x00, 0x00, 0x02, 0x06, 0x01, 0x00, 0x04, 0x0b, 0x08, 0x00, 0x01, 0x00, 0x00, 0x00
        /*0020*/ 	.byte	0x00, 0x00, 0x00, 0x00


//--------------------- .nv.info._ZN3cub18CUB_300001_SM_10006detail8for_each13static_kernelINS2_12policy_hub_t12policy_500_tEmN6thrust24THRUST_300001_SM_1000_NS8cuda_cub20__uninitialized_fill7functorINS7_7pointerIfNS8_3tagERfNS7_11use_defaultEEEfEEEEvT0_T1_ --------------------------
	.section	.nv.info._ZN3cub18CUB_300001_SM_10006detail8for_each13static_kernelINS2_12policy_hub_t12policy_500_tEmN6thrust24THRUST_300001_SM_1000_NS8cuda_cub20__uninitialized_fill7functorINS7_7pointerIfNS8_3tagERfNS7_11use_defaultEEEfEEEEvT0_T1_,"",@"SHT_CUDA_INFO"
	.sectionflags	@""
	.align	4


	//----- nvinfo : EIATTR_CUDA_API_VERSION
	.align		4
        /*0000*/ 	.byte	0x04, 0x37
        /*0002*/ 	.short	(.L_66 - .L_65)
.L_65:
        /*0004*/ 	.word	0x00000082


	//----- nvinfo : EIATTR_KPARAM_INFO
	.align		4
.L_66:
        /*0008*/ 	.byte	0x04, 0x17
        /*000a*/ 	.short	(.L_68 - .L_67)
.L_67:
        /*000c*/ 	.word	0x00000000
        /*0010*/ 	.short	0x0001
        /*0012*/ 	.short	0x0008
        /*0014*/ 	.byte	0x00, 0xf0, 0x41, 0x00


	//----- nvinfo : EIATTR_KPARAM_INFO
	.align		4
.L_68:
        /*0018*/ 	.byte	0x04, 0x17
        /*001a*/ 	.short	(.L_70 - .L_69)
.L_69:
        /*001c*/ 	.word	0x00000000
        /*0020*/ 	.short	0x0000
        /*0022*/ 	.short	0x0000
        /*0024*/ 	.byte	0x00, 0xf0, 0x21, 0x00


	//----- nvinfo : EIATTR_SPARSE_MMA_MASK
	.align		4
.L_70:
        /*0028*/ 	.byte	0x03, 0x50
        /*002a*/ 	.short	0x0000


	//----- nvinfo : EIATTR_MAXREG_COUNT
	.align		4
        /*002c*/ 	.byte	0x03, 0x1b
        /*002e*/ 	.short	0x00ff


	//----- nvinfo : EIATTR_MERCURY_ISA_VERSION
	.align		4
        /*0030*/ 	.byte	0x03, 0x5f
        /*0032*/ 	.short	0x0101


	//----- nvinfo : EIATTR_VRC_CTA_INIT_COUNT
	.align		4
        /*0034*/ 	.byte	0x02, 0x4a
	.zero		1
	.zero		1


	//----- nvinfo : EIATTR_EXIT_INSTR_OFFSETS
	.align		4
        /*0038*/ 	.byte	0x04, 0x1c
        /*003a*/ 	.short	(.L_72 - .L_71)


	//   ....[0]....
.L_71:
        /*003c*/ 	.word	0x00000130


	//   ....[1]....
        /*0040*/ 	.word	0x00000230


	//   ....[2]....
        /*0044*/ 	.word	0x00000260


	//----- nvinfo : EIATTR_MAX_THREADS
	.align		4
.L_72:
        /*0048*/ 	.byte	0x04, 0x05
        /*004a*/ 	.short	(.L_74 - .L_73)
.L_73:
        /*004c*/ 	.word	0x00000100
        /*0050*/ 	.word	0x00000001
        /*0054*/ 	.word	0x00000001


	//----- nvinfo : EIATTR_CBANK_PARAM_SIZE
	.align		4
.L_74:
        /*0058*/ 	.byte	0x03, 0x19
        /*005a*/ 	.short	0x0018


	//----- nvinfo : EIATTR_PARAM_CBANK
	.align		4
        /*005c*/ 	.byte	0x04, 0x0a
        /*005e*/ 	.short	(.L_76 - .L_75)
	.align		4
.L_75:
        /*0060*/ 	.word	index@(.nv.constant0._ZN3cub18CUB_300001_SM_10006detail8for_each13static_kernelINS2_12policy_hub_t12policy_500_tEmN6thrust24THRUST_300001_SM_1000_NS8cuda_cub20__uninitialized_fill7functorINS7_7pointerIfNS8_3tagERfNS7_11use_defaultEEEfEEEEvT0_T1_)
        /*0064*/ 	.short	0x0380
        /*0066*/ 	.short	0x0018


	//----- nvinfo : EIATTR_SW_WAR
	.align		4
.L_76:
        /*0068*/ 	.byte	0x04, 0x36
        /*006a*/ 	.short	(.L_78 - .L_77)
.L_77:
        /*006c*/ 	.word	0x00000008
.L_78:


//--------------------- .nv.info._ZN3cub18CUB_300001_SM_10006detail11EmptyKernelIvEEvv --------------------------
	.section	.nv.info._ZN3cub18CUB_300001_SM_10006detail11EmptyKernelIvEEvv,"",@"SHT_CUDA_INFO"
	.sectionflags	@""
	.align	4


	//----- nvinfo : EIATTR_CUDA_API_VERSION
	.align		4
        /*0000*/ 	.byte	0x04, 0x37
        /*0002*/ 	.short	(.L_80 - .L_79)
.L_79:
        /*0004*/ 	.word	0x00000082


	//----- nvinfo : EIATTR_SPARSE_MMA_MASK
	.align		4
.L_80:
        /*0008*/ 	.byte	0x03, 0x50
        /*000a*/ 	.short	0x0000


	//----- nvinfo : EIATTR_MAXREG_COUNT
	.align		4
        /*000c*/ 	.byte	0x03, 0x1b
        /*000e*/ 	.short	0x00ff


	//----- nvinfo : EIATTR_MERCURY_ISA_VERSION
	.align		4
        /*0010*/ 	.byte	0x03, 0x5f
        /*0012*/ 	.short	0x0101


	//----- nvinfo : EIATTR_VRC_CTA_INIT_COUNT
	.align		4
        /*0014*/ 	.byte	0x02, 0x4a
	.zero		1
	.zero		1


	//----- nvinfo : EIATTR_EXIT_INSTR_OFFSETS
	.align		4
        /*0018*/ 	.byte	0x04, 0x1c
        /*001a*/ 	.short	(.L_82 - .L_81)


	//   ....[0]....
.L_81:
        /*001c*/ 	.word	0x00000010


	//----- nvinfo : EIATTR_SW_WAR
	.align		4
.L_82:
        /*0020*/ 	.byte	0x04, 0x36
        /*0022*/ 	.short	(.L_84 - .L_83)
.L_83:
        /*0024*/ 	.word	0x00000008
.L_84:


//--------------------- .nv.info._Z13compute_2normPKfPfj --------------------------
	.section	.nv.info._Z13compute_2normPKfPfj,"",@"SHT_CUDA_INFO"
	.sectionflags	@""
	.align	4


	//----- nvinfo : EIATTR_CUDA_API_VERSION
	.align		4
        /*0000*/ 	.byte	0x04, 0x37
        /*0002*/ 	.short	(.L_86 - .L_85)
.L_85:
        /*0004*/ 	.word	0x00000082


	//----- nvinfo : EIATTR_KPARAM_INFO
	.align		4
.L_86:
        /*0008*/ 	.byte	0x04, 0x17
        /*000a*/ 	.short	(.L_88 - .L_87)
.L_87:
        /*000c*/ 	.word	0x00000000
        /*0010*/ 	.short	0x0002
        /*0012*/ 	.short	0x0010
        /*0014*/ 	.byte	0x00, 0xf0, 0x11, 0x00


	//----- nvinfo : EIATTR_KPARAM_INFO
	.align		4
.L_88:
        /*0018*/ 	.byte	0x04, 0x17
        /*001a*/ 	.short	(.L_90 - .L_89)
.L_89:
        /*001c*/ 	.word	0x00000000
        /*0020*/ 	.short	0x0001
        /*0022*/ 	.short	0x0008
        /*0024*/ 	.byte	0x00, 0xf5, 0x21, 0x00


	//----- nvinfo : EIATTR_KPARAM_INFO
	.align		4
.L_90:
        /*0028*/ 	.byte	0x04, 0x17
        /*002a*/ 	.short	(.L_92 - .L_91)
.L_91:
        /*002c*/ 	.word	0x00000000
        /*0030*/ 	.short	0x0000
        /*0032*/ 	.short	0x0000
        /*0034*/ 	.byte	0x00, 0xf5, 0x21, 0x00


	//----- nvinfo : EIATTR_SPARSE_MMA_MASK
	.align		4
.L_92:
        /*0038*/ 	.byte	0x03, 0x50
        /*003a*/ 	.short	0x0000


	//----- nvinfo : EIATTR_MAXREG_COUNT
	.align		4
        /*003c*/ 	.byte	0x03, 0x1b
        /*003e*/ 	.short	0x00ff


	//----- nvinfo : EIATTR_MERCURY_ISA_VERSION
	.align		4
        /*0040*/ 	.byte	0x03, 0x5f
        /*0042*/ 	.short	0x0101


	//----- nvinfo : EIATTR_COOP_GROUP_MASK_REGIDS
	.align		4
        /*0044*/ 	.byte	0x04, 0x29
        /*0046*/ 	.short	(.L_94 - .L_93)


	//   ....[0]....
.L_93:
        /*0048*/ 	.word	0xffffffff


	//   ....[1]....
        /*004c*/ 	.word	0xffffffff


	//   ....[2]....
        /*0050*/ 	.word	0xffffffff


	//   ....[3]....
        /*0054*/ 	.word	0xffffffff


	//   ....[4]....
        /*0058*/ 	.word	0xffffffff


	//----- nvinfo : EIATTR_COOP_GROUP_INSTR_OFFSETS
	.align		4
.L_94:
        /*005c*/ 	.byte	0x04, 0x28
        /*005e*/ 	.short	(.L_96 - .L_95)


	//   ....[0]....
.L_95:
        /*0060*/ 	.word	0x00000170


	//   ....[1]....
        /*0064*/ 	.word	0x00000190


	//   ....[2]....
        /*0068*/ 	.word	0x000001b0


	//   ....[3]....
        /*006c*/ 	.word	0x000001d0


	//   ....[4]....
        /*0070*/ 	.word	0x000001f0


	//----- nvinfo : EIATTR_VRC_CTA_INIT_COUNT
	.align		4
.L_96:
        /*0074*/ 	.byte	0x02, 0x4a
	.zero		1
	.zero		1


	//----- nvinfo : EIATTR_EXIT_INSTR_OFFSETS
	.align		4
        /*0078*/ 	.byte	0x04, 0x1c
        /*007a*/ 	.short	(.L_98 - .L_97)


	//   ....[0]....
.L_97:
        /*007c*/ 	.word	0x00000210


	//   ....[1]....
        /*0080*/ 	.word	0x00000330


	//----- nvinfo : EIATTR_CRS_STACK_SIZE
	.align		4
.L_98:
        /*0084*/ 	.byte	0x04, 0x1e
        /*0086*/ 	.short	(.L_100 - .L_99)
.L_99:
        /*0088*/ 	.word	0x00000000


	//----- nvinfo : EIATTR_CBANK_PARAM_SIZE
	.align		4
.L_100:
        /*008c*/ 	.byte	0x03, 0x19
        /*008e*/ 	.short	0x0014


	//----- nvinfo : EIATTR_PARAM_CBANK
	.align		4
        /*0090*/ 	.byte	0x04, 0x0a
        /*0092*/ 	.short	(.L_102 - .L_101)
	.align		4
.L_101:
        /*0094*/ 	.word	index@(.nv.constant0._Z13compute_2normPKfPfj)
        /*0098*/ 	.short	0x0380
        /*009a*/ 	.short	0x0014


	//----- nvinfo : EIATTR_SW_WAR
	.align		4
.L_102:
        /*009c*/ 	.byte	0x04, 0x36
        /*009e*/ 	.short	(.L_104 - .L_103)
.L_103:
        /*00a0*/ 	.word	0x00000008
.L_104:


//--------------------- .nv.callgraph             --------------------------
	.section	.nv.callgraph,"",@"SHT_CUDA_CALLGRAPH"
	.align	4
	.sectionentsize	8
	.align		4
        /*0000*/ 	.word	0x00000000
	.align		4
        /*0004*/ 	.word	0xffffffff
	.align		4
        /*0008*/ 	.word	0x00000000
	.align		4
        /*000c*/ 	.word	0xfffffffe
	.align		4
        /*0010*/ 	.word	0x00000000
	.align		4
        /*0014*/ 	.word	0xfffffffd
	.align		4
        /*0018*/ 	.word	0x00000000
	.align		4
        /*001c*/ 	.word	0xfffffffc


//--------------------- .nv.constant4             --------------------------
	.section	.nv.constant4,"a",@progbits
	.align	8
	.align		8
.nv.constant4:
        /*0000*/ 	.dword	_ZN34_INTERNAL_7f6057aa_4_k_cu_e9d5b71d4cuda3std3__45__cpo5beginE
	.align		8
        /*0008*/ 	.dword	_ZN34_INTERNAL_7f6057aa_4_k_cu_e9d5b71d4cuda3std3__45__cpo3endE
	.align		8
        /*0010*/ 	.dword	_ZN34_INTERNAL_7f6057aa_4_k_cu_e9d5b71d4cuda3std3__45__cpo6cbeginE
	.align		8
        /*0018*/ 	.dword	_ZN34_INTERNAL_7f6057aa_4_k_cu_e9d5b71d4cuda3std3__45__cpo4cendE
	.align		8
        /*0020*/ 	.dword	_ZN34_INTERNAL_7f6057aa_4_k_cu_e9d5b71d4cuda3std3__45__cpo6rbeginE
	.align		8
        /*0028*/ 	.dword	_ZN34_INTERNAL_7f6057aa_4_k_cu_e9d5b71d4cuda3std3__45__cpo4rendE
	.align		8
        /*0030*/ 	.dword	_ZN34_INTERNAL_7f6057aa_4_k_cu_e9d5b71d4cuda3std3__45__cpo7crbeginE
	.align		8
        /*0038*/ 	.dword	_ZN34_INTERNAL_7f6057aa_4_k_cu_e9d5b71d4cuda3std3__45__cpo5crendE
	.align		8
        /*0040*/ 	.dword	_ZN34_INTERNAL_7f6057aa_4_k_cu_e9d5b71d4cuda3std3__436_GLOBAL__N__7f6057aa_4_k_cu_e9d5b71d6ignoreE
	.align		8
        /*0048*/ 	.dword	_ZN34_INTERNAL_7f6057aa_4_k_cu_e9d5b71d4cuda3std3__419piecewise_constructE
	.align		8
        /*0050*/ 	.dword	_ZN34_INTERNAL_7f6057aa_4_k_cu_e9d5b71d4cuda3std3__48in_placeE
	.align		8
        /*0058*/ 	.dword	_ZN34_INTERNAL_7f6057aa_4_k_cu_e9d5b71d4cuda3std3__420unreachable_sentinelE
	.align		8
        /*0060*/ 	.dword	_ZN34_INTERNAL_7f6057aa_4_k_cu_e9d5b71d4cuda3std3__47nulloptE
	.align		8
        /*0068*/ 	.dword	_ZN34_INTERNAL_7f6057aa_4_k_cu_e9d5b71d4cuda3std3__48unexpectE
	.align		8
        /*0070*/ 	.dword	_ZN34_INTERNAL_7f6057aa_4_k_cu_e9d5b71d4cuda3std6ranges3__45__cpo4swapE
	.align		8
        /*0078*/ 	.dword	_ZN34_INTERNAL_7f6057aa_4_k_cu_e9d5b71d4cuda3std6ranges3__45__cpo9iter_moveE
	.align		8
        /*0080*/ 	.dword	_ZN34_INTERNAL_7f6057aa_4_k_cu_e9d5b71d4cuda3std6ranges3__45__cpo5beginE
	.align		8
        /*0088*/ 	.dword	_ZN34_INTERNAL_7f6057aa_4_k_cu_e9d5b71d4cuda3std6ranges3__45__cpo3endE
	.align		8
        /*0090*/ 	.dword	_ZN34_INTERNAL_7f6057aa_4_k_cu_e9d5b71d4cuda3std6ranges3__45__cpo6cbeginE
	.align		8
        /*0098*/ 	.dword	_ZN34_INTERNAL_7f6057aa_4_k_cu_e9d5b71d4cuda3std6ranges3__45__cpo4cendE
	.align		8
        /*00a0*/ 	.dword	_ZN34_INTERNAL_7f6057aa_4_k_cu_e9d5b71d4cuda3std6ranges3__45__cpo7advanceE
	.align		8
        /*00a8*/ 	.dword	_ZN34_INTERNAL_7f6057aa_4_k_cu_e9d5b71d4cuda3std6ranges3__45__cpo9iter_swapE
	.align		8
        /*00b0*/ 	.dword	_ZN34_INTERNAL_7f6057aa_4_k_cu_e9d5b71d4cuda3std6ranges3__45__cpo4nextE
	.align		8
        /*00b8*/ 	.dword	_ZN34_INTERNAL_7f6057aa_4_k_cu_e9d5b71d4cuda3std6ranges3__45__cpo4prevE
	.align		8
        /*00c0*/ 	.dword	_ZN34_INTERNAL_7f6057aa_4_k_cu_e9d5b71d4cuda3std6ranges3__45__cpo4dataE
	.align		8
        /*00c8*/ 	.dword	_ZN34_INTERNAL_7f6057aa_4_k_cu_e9d5b71d4cuda3std6ranges3__45__cpo5cdataE
	.align		8
        /*00d0*/ 	.dword	_ZN34_INTERNAL_7f6057aa_4_k_cu_e9d5b71d4cuda3std6ranges3__45__cpo4sizeE
	.align		8
        /*00d8*/ 	.dword	_ZN34_INTERNAL_7f6057aa_4_k_cu_e9d5b71d4cuda3std6ranges3__45__cpo5ssizeE
	.align		8
        /*00e0*/ 	.dword	_ZN34_INTERNAL_7f6057aa_4_k_cu_e9d5b71d4cuda3std6ranges3__45__cpo8distanceE
	.align		8
        /*00e8*/ 	.dword	_ZN34_INTERNAL_7f6057aa_4_k_cu_e9d5b71d6thrust24THRUST_300001_SM_1000_NS8cuda_cub3parE
	.align		8
        /*00f0*/ 	.dword	_ZN34_INTERNAL_7f6057aa_4_k_cu_e9d5b71d6thrust24THRUST_300001_SM_1000_NS8cuda_cub10par_nosyncE
	.align		8
        /*00f8*/ 	.dword	_ZN34_INTERNAL_7f6057aa_4_k_cu_e9d5b71d6thrust24THRUST_300001_SM_1000_NS6system6detail10sequential3seqE
	.align		8
        /*0100*/ 	.dword	_ZN34_INTERNAL_7f6057aa_4_k_cu_e9d5b71d6thrust24THRUST_300001_SM_1000_NS6system3cpp3parE
	.align		8
        /*0108*/ 	.dword	_ZN34_INTERNAL_7f6057aa_4_k_cu_e9d5b71d6thrust24THRUST_300001_SM_1000_NS12placeholders2_1E
	.align		8
        /*0110*/ 	.dword	_ZN34_INTERNAL_7f6057aa_4_k_cu_e9d5b71d6thrust24THRUST_300001_SM_1000_NS12placeholders2_2E
	.align		8
        /*0118*/ 	.dword	_ZN34_INTERNAL_7f6057aa_4_k_cu_e9d5b71d6thrust24THRUST_300001_SM_1000_NS12placeholders2_3E
	.align		8
        /*0120*/ 	.dword	_ZN34_INTERNAL_7f6057aa_4_k_cu_e9d5b71d6thrust24THRUST_300001_SM_1000_NS12placeholders2_4E
	.align		8
        /*0128*/ 	.dword	_ZN34_INTERNAL_7f6057aa_4_k_cu_e9d5b71d6thrust24THRUST_300001_SM_1000_NS12placeholders2_5E
	.align		8
        /*0130*/ 	.dword	_ZN34_INTERNAL_7f6057aa_4_k_cu_e9d5b71d6thrust24THRUST_300001_SM_1000_NS12placeholders2_6E
	.align		8
        /*0138*/ 	.dword	_ZN34_INTERNAL_7f6057aa_4_k_cu_e9d5b71d6thrust24THRUST_300001_SM_1000_NS12placeholders2_7E
	.align		8
        /*0140*/ 	.dword	_ZN34_INTERNAL_7f6057aa_4_k_cu_e9d5b71d6thrust24THRUST_300001_SM_1000_NS12placeholders2_8E
	.align		8
        /*0148*/ 	.dword	_ZN34_INTERNAL_7f6057aa_4_k_cu_e9d5b71d6thrust24THRUST_300001_SM_1000_NS12placeholders2_9E
	.align		8
        /*0150*/ 	.dword	_ZN34_INTERNAL_7f6057aa_4_k_cu_e9d5b71d6thrust24THRUST_300001_SM_1000_NS12placeholders3_10E
	.align		8
        /*0158*/ 	.dword	_ZN34_INTERNAL_7f6057aa_4_k_cu_e9d5b71d6thrust24THRUST_300001_SM_1000_NS3seqE
	.align		8
        /*0160*/ 	.dword	_ZN34_INTERNAL_7f6057aa_4_k_cu_e9d5b71d6thrust24THRUST_300001_SM_1000_NS6deviceE


//--------------------- .text._ZN3cub18CUB_300001_SM_10006detail8for_each13static_kernelINS2_12policy_hub_t12policy_500_tEmN6thrust24THRUST_300001_SM_1000_NS8cuda_cub20__uninitialized_fill7functorINS7_7pointerIfNS8_3tagERfNS7_11use_defaultEEEfEEEEvT0_T1_ --------------------------
	.section	.text._ZN3cub18CUB_300001_SM_10006detail8for_each13static_kernelINS2_12policy_hub_t12policy_500_tEmN6thrust24THRUST_300001_SM_1000_NS8cuda_cub20__uninitialized_fill7functorINS7_7pointerIfNS8_3tagERfNS7_11use_defaultEEEfEEEEvT0_T1_,"ax",@progbits
	.align	128
        .global         _ZN3cub18CUB_300001_SM_10006detail8for_each13static_kernelINS2_12policy_hub_t12policy_500_tEmN6thrust24THRUST_300001_SM_1000_NS8cuda_cub20__uninitialized_fill7functorINS7_7pointerIfNS8_3tagERfNS7_11use_defaultEEEfEEEEvT0_T1_
        .type           _ZN3cub18CUB_300001_SM_10006detail8for_each13static_kernelINS2_12policy_hub_t12policy_500_tEmN6thrust24THRUST_300001_SM_1000_NS8cuda_cub20__uninitialized_fill7functorINS7_7pointerIfNS8_3tagERfNS7_11use_defaultEEEfEEEEvT0_T1_,@function
        .size           _ZN3cub18CUB_300001_SM_10006detail8for_each13static_kernelINS2_12policy_hub_t12policy_500_tEmN6thrust24THRUST_300001_SM_1000_NS8cuda_cub20__uninitialized_fill7functorINS7_7pointerIfNS8_3tagERfNS7_11use_defaultEEEfEEEEvT0_T1_,(.L_x_9 - _ZN3cub18CUB_300001_SM_10006detail8for_each13static_kernelINS2_12policy_hub_t12policy_500_tEmN6thrust24THRUST_300001_SM_1000_NS8cuda_cub20__uninitialized_fill7functorINS7_7pointerIfNS8_3tagERfNS7_11use_defaultEEEfEEEEvT0_T1_)
        .other          _ZN3cub18CUB_300001_SM_10006detail8for_each13static_kernelINS2_12policy_hub_t12policy_500_tEmN6thrust24THRUST_300001_SM_1000_NS8cuda_cub20__uninitialized_fill7functorINS7_7pointerIfNS8_3tagERfNS7_11use_defaultEEEfEEEEvT0_T1_,@"STO_CUDA_ENTRY STV_DEFAULT"
_ZN3cub18CUB_300001_SM_10006detail8for_each13static_kernelINS2_12policy_hub_t12policy_500_tEmN6thrust24THRUST_300001_SM_1000_NS8cuda_cub20__uninitialized_fill7functorINS7_7pointerIfNS8_3tagERfNS7_11use_defaultEEEfEEEEvT0_T1_:
.text._ZN3cub18CUB_300001_SM_10006detail8for_each13static_kernelINS2_12policy_hub_t12policy_500_tEmN6thrust24THRUST_300001_SM_1000_NS8cuda_cub20__uninitialized_fill7functorINS7_7pointerIfNS8_3tagERfNS7_11use_defaultEEEfEEEEvT0_T1_:
[----:B------:R-:W-:Y:S08]  /*0000*/  LDC R1, c[0x0][0x37c] ;  /* 0x0000df00ff017b82 */ /* 0x000ff00000000800 */
[----:B------:R-:W0:Y:S01]  /*0010*/  S2UR UR4, SR_CTAID.X ;  /* 0x00000000000479c3 */ /* 0x000e220000002500 */
[----:B------:R-:W1:Y:S01]  /*0020*/  LDCU.64 UR6, c[0x0][0x380] ;  /* 0x00007000ff0677ac */ /* 0x000e620008000a00 */
[----:B------:R-:W2:Y:S01]  /*0030*/  LDCU.64 UR8, c[0x0][0x358] ;  /* 0x00006b00ff0877ac */ /* 0x000ea20008000a00 */
[----:B0-----:R-:W-:-:S04]  /*0040*/  UIMAD.WIDE.U32 UR4, UR4, 0x200, URZ ;  /* 0x00000200040478a5 */ /* 0x001fc8000f8e00ff */
[----:B-1----:R-:W-:-:S04]  /*0050*/  UIADD3 UR6, UP0, UPT, -UR4, UR6, URZ ;  /* 0x0000000604067290 */ /* 0x002fc8000ff1e1ff */
[----:B------:R-:W-:Y:S02]  /*0060*/  UIADD3.X UR7, UPT, UPT, ~UR5, UR7, URZ, UP0, !UPT ;  /* 0x0000000705077290 */ /* 0x000fe400087fe5ff */
[----:B------:R-:W-:-:S04]  /*0070*/  UISETP.GE.U32.AND UP0, UPT, UR6, 0x200, UPT ;  /* 0x000002000600788c */ /* 0x000fc8000bf06070 */
[----:B------:R-:W-:-:S09]  /*0080*/  UISETP.GE.U32.AND.EX UP0, UPT, UR7, URZ, UPT, UP0 ;  /* 0x000000ff0700728c */ /* 0x000fd2000bf06100 */
[----:B--2---:R-:W-:Y:S05]  /*0090*/  BRA.U !UP0, `(.L_x_0) ;  /* 0x0000000108287547 */ /* 0x004fea000b800000 */
[----:B------:R-:W0:Y:S01]  /*00a0*/  S2R R0, SR_TID.X ;  /* 0x0000000000007919 */ /* 0x000e220000002100 */
[----:B------:R-:W1:Y:S01]  /*00b0*/  LDCU.64 UR6, c[0x0][0x388] ;  /* 0x00007100ff0677ac */ /* 0x000e620008000a00 */
[----:B------:R-:W2:Y:S01]  /*00c0*/  LDC R5, c[0x0][0x390] ;  /* 0x0000e400ff057b82 */ /* 0x000ea20000000800 */
[----:B0-----:R-:W-:-:S05]  /*00d0*/  IADD3 R0, P0, PT, R0, UR4, RZ ;  /* 0x0000000400007c10 */ /* 0x001fca000ff1e0ff */
[----:B------:R-:W-:Y:S01]  /*00e0*/  IMAD.X R3, RZ, RZ, UR5, P0 ;  /* 0x00000005ff037e24 */ /* 0x000fe200080e06ff */
[----:B-1----:R-:W-:-:S04]  /*00f0*/  LEA R2, P0, R0, UR6, 0x2 ;  /* 0x0000000600027c11 */ /* 0x002fc8000f8010ff */
[----:B------:R-:W-:-:S05]  /*0100*/  LEA.HI.X R3, R0, UR7, R3, 0x2, P0 ;  /* 0x0000000700037c11 */ /* 0x000fca00080f1403 */
[----:B--2---:R-:W-:Y:S04]  /*0110*/  STG.E desc[UR8][R2.64], R5 ;  /* 0x0000000502007986 */ /* 0x004fe8000c101908 */
[----:B------:R-:W-:Y:S01]  /*0120*/  STG.E desc[UR8][R2.64+0x400], R5 ;  /* 0x0004000502007986 */ /* 0x000fe2000c101908 */
[----:B------:R-:W-:Y:S05]  /*0130*/  EXIT ;  /* 0x000000000000794d */ /* 0x000fea0003800000 */
.L_x_0:
[----:B------:R-:W0:Y:S01]  /*0140*/  S2R R0, SR_TID.X ;  /* 0x0000000000007919 */ /* 0x000e220000002100 */
[----:B------:R-:W-:Y:S01]  /*0150*/  IMAD.U32 R2, RZ, RZ, UR7 ;  /* 0x00000007ff027e24 */ /* 0x000fe2000f8e00ff */
[----:B------:R-:W1:Y:S01]  /*0160*/  LDCU.64 UR10, c[0x0][0x388] ;  /* 0x00007100ff0a77ac */ /* 0x000e620008000a00 */
[----:B------:R-:W-:Y:S01]  /*0170*/  IMAD.U32 R4, RZ, RZ, UR7 ;  /* 0x00000007ff047e24 */ /* 0x000fe2000f8e00ff */
[----:B0-----:R-:W-:-:S04]  /*0180*/  ISETP.LT.U32.AND P0, PT, R0, UR6, PT ;  /* 0x0000000600007c0c */ /* 0x001fc8000bf01070 */
[----:B------:R-:W-:Y:S01]  /*0190*/  ISETP.GT.U32.AND.EX P0, PT, R2, RZ, PT, P0 ;  /* 0x000000ff0200720c */ /* 0x000fe20003f04100 */
[C---:B------:R-:W-:Y:S01]  /*01a0*/  VIADD R2, R0.reuse, 0x100 ;  /* 0x0000010000027836 */ /* 0x040fe20000000000 */
[----:B------:R-:W-:-:S04]  /*01b0*/  IADD3 R0, P2, PT, R0, UR4, RZ ;  /* 0x0000000400007c10 */ /* 0x000fc8000ff5e0ff */
[----:B------:R-:W-:Y:S01]  /*01c0*/  ISETP.LT.U32.AND P1, PT, R2, UR6, PT ;  /* 0x0000000602007c0c */ /* 0x000fe2000bf21070 */
[----:B------:R-:W-:Y:S01]  /*01d0*/  IMAD.X R3, RZ, RZ, UR5, P2 ;  /* 0x00000005ff037e24 */ /* 0x000fe200090e06ff */
[----:B-1----:R-:W-:Y:S02]  /*01e0*/  LEA R2, P2, R0, UR10, 0x2 ;  /* 0x0000000a00027c11 */ /* 0x002fe4000f8410ff */
[----:B------:R-:W-:Y:S02]  /*01f0*/  ISETP.GT.U32.AND.EX P1, PT, R4, RZ, PT, P1 ;  /* 0x000000ff0400720c */ /* 0x000fe40003f24110 */
[----:B------:R-:W-:Y:S01]  /*0200*/  LEA.HI.X R3, R0, UR11, R3, 0x2, P2 ;  /* 0x0000000b00037c11 */ /* 0x000fe200090f1403 */
[----:B------:R-:W0:Y:S04]  /*0210*/  @P0 LDC R5, c[0x0][0x390] ;  /* 0x0000e400ff050b82 */ /* 0x000e280000000800 */
[----:B0-----:R0:W-:Y:S06]  /*0220*/  @P0 STG.E desc[UR8][R2.64], R5 ;  /* 0x0000000502000986 */ /* 0x0011ec000c101908 */
[----:B------:R-:W-:Y:S05]  /*0230*/  @!P1 EXIT ;  /* 0x000000000000994d */ /* 0x000fea0003800000 */
[----:B0-----:R-:W0:Y:S02]  /*0240*/  LDC R5, c[0x0][0x390] ;  /* 0x0000e400ff057b82 */ /* 0x001e240000000800 */
[----:B0-----:R-:W-:Y:S01]  /*0250*/  STG.E desc[UR8][R2.64+0x400], R5 ;  /* 0x0004000502007986 */ /* 0x001fe2000c101908 */
[----:B------:R-:W-:Y:S05]  /*0260*/  EXIT ;  /* 0x000000000000794d */ /* 0x000fea0003800000 */
.L_x_1:
[----:B------:R-:W-:-:S00]  /*0270*/  BRA `(.L_x_1) ;  /* 0xfffffffc00fc7947 */ /* 0x000fc0000383ffff */
[----:B------:R-:W-:-:S00]  /*0280*/  NOP ;  /* 0x0000000000007918 */ /* 0x000fc00000000000 */
[----:B------:R-:W-:-:S00]  /*0290*/  NOP ;  /* 0x0000000000007918 */ /* 0x000fc00000000000 */
[----:B------:R-:W-:-:S00]  /*02a0*/  NOP ;  /* 0x0000000000007918 */ /* 0x000fc00000000000 */
[----:B------:R-:W-:-:S00]  /*02b0*/  NOP ;  /* 0x0000000000007918 */ /* 0x000fc00000000000 */
[----:B------:R-:W-:-:S00]  /*02c0*/  NOP ;  /* 0x0000000000007918 */ /* 0x000fc00000000000 */
[----:B------:R-:W-:-:S00]  /*02d0*/  NOP ;  /* 0x0000000000007918 */ /* 0x000fc00000000000 */
[----:B------:R-:W-:-:S00]  /*02e0*/  NOP ;  /* 0x0000000000007918 */ /* 0x000fc00000000000 */
[----:B------:R-:W-:-:S00]  /*02f0*/  NOP ;  /* 0x0000000000007918 */ /* 0x000fc00000000000 */
.L_x_9:


//--------------------- .text._ZN3cub18CUB_300001_SM_10006detail11EmptyKernelIvEEvv --------------------------
	.section	.text._ZN3cub18CUB_300001_SM_10006detail11EmptyKernelIvEEvv,"ax",@progbits
	.align	128
        .global         _ZN3cub18CUB_300001_SM_10006detail11EmptyKernelIvEEvv
        .type           _ZN3cub18CUB_300001_SM_10006detail11EmptyKernelIvEEvv,@function
        .size           _ZN3cub18CUB_300001_SM_10006detail11EmptyKernelIvEEvv,(.L_x_10 - _ZN3cub18CUB_300001_SM_10006detail11EmptyKernelIvEEvv)
        .other          _ZN3cub18CUB_300001_SM_10006detail11EmptyKernelIvEEvv,@"STO_CUDA_ENTRY STV_DEFAULT"
_ZN3cub18CUB_300001_SM_10006detail11EmptyKernelIvEEvv:
.text._ZN3cub18CUB_300001_SM_10006detail11EmptyKernelIvEEvv:
[----:B------:R-:W-:Y:S01]  /*0000*/  LDC R1, c[0x0][0x37c] ;  /* 0x0000df00ff017b82 */ /* 0x000fe20000000800 */
[----:B------:R-:W-:Y:S05]  /*0010*/  EXIT ;  /* 0x000000000000794d */ /* 0x000fea0003800000 */
.L_x_2:
        /* <DEDUP_REMOVED lines=14> */
.L_x_10:


//--------------------- .text._Z13compute_2normPKfPfj --------------------------
	.section	.text._Z13compute_2normPKfPfj,"ax",@progbits
	.align	128
        .global         _Z13compute_2normPKfPfj
        .type           _Z13compute_2normPKfPfj,@function
        .size           _Z13compute_2normPKfPfj,(.L_x_8 - _Z13compute_2normPKfPfj)
        .other          _Z13compute_2normPKfPfj,@"STO_CUDA_ENTRY STV_DEFAULT"
_Z13compute_2normPKfPfj:
.text._Z13compute_2normPKfPfj:
[----:B------:R-:W-:Y:S01]  /*0000*/  LDC R1, c[0x0][0x37c] ;  /* 0x0000df00ff017b82 */ /* 0x000fe20000000800 */
[----:B------:R-:W0:Y:S07]  /*0010*/  S2R R0, SR_TID.Y ;  /* 0x0000000000007919 */ /* 0x000e2e0000002200 */
[----:B------:R-:W-:Y:S01]  /*0020*/  S2UR UR4, SR_CTAID.Y ;  /* 0x00000000000479c3 */ /* 0x000fe20000002600 */
[----:B------:R-:W0:Y:S01]  /*0030*/  S2R R3, SR_TID.Z ;  /* 0x0000000000037919 */ /* 0x000e220000002300 */
[----:B------:R-:W1:Y:S06]  /*0040*/  S2R R11, SR_TID.X ;  /* 0x00000000000b7919 */ /* 0x000e6c0000002100 */
[----:B------:R-:W2:Y:S01]  /*0050*/  S2UR UR5, SR_CTAID.Z ;  /* 0x00000000000579c3 */ /* 0x000ea20000002700 */
[----:B------:R-:W3:Y:S07]  /*0060*/  S2R R2, SR_CTAID.X ;  /* 0x0000000000027919 */ /* 0x000eee0000002500 */
[----:B------:R-:W3:Y:S01]  /*0070*/  LDC R7, c[0x0][0x370] ;  /* 0x0000dc00ff077b82 */ /* 0x000ee20000000800 */
[----:B------:R-:W2:Y:S01]  /*0080*/  LDCU UR6, c[0x0][0x374] ;  /* 0x00006e80ff0677ac */ /* 0x000ea20008000800 */
[----:B------:R-:W1:Y:S06]  /*0090*/  LDCU UR7, c[0x0][0x360] ;  /* 0x00006c00ff0777ac */ /* 0x000e6c0008000800 */
[----:B------:R-:W4:Y:S01]  /*00a0*/  LDC.64 R4, c[0x0][0x380] ;  /* 0x0000e000ff047b82 */ /* 0x000f220000000a00 */
[----:B------:R-:W0:Y:S01]  /*00b0*/  LDCU UR8, c[0x0][0x364] ;  /* 0x00006c80ff0877ac */ /* 0x000e220008000800 */
[----:B--2---:R-:W-:Y:S01]  /*00c0*/  UIMAD UR4, UR5, UR6, UR4 ;  /* 0x00000006050472a4 */ /* 0x004fe2000f8e0204 */
[----:B0-----:R-:W-:-:S04]  /*00d0*/  IMAD R0, R3, UR8, R0 ;  /* 0x0000000803007c24 */ /* 0x001fc8000f8e0200 */
[----:B-1----:R-:W-:Y:S01]  /*00e0*/  IMAD R3, R0, UR7, R11 ;  /* 0x0000000700037c24 */ /* 0x002fe2000f8e020b */
[----:B------:R-:W0:Y:S01]  /*00f0*/  LDCU.64 UR6, c[0x0][0x358] ;  /* 0x00006b00ff0677ac */ /* 0x000e220008000a00 */
[----:B---3--:R-:W-:-:S03]  /*0100*/  IMAD R0, R7, UR4, R2 ;  /* 0x0000000407007c24 */ /* 0x008fc6000f8e0202 */
[----:B------:R-:W-:-:S04]  /*0110*/  LOP3.LUT R3, R3, 0x1f, RZ, 0xc0, !PT ;  /* 0x0000001f03037812 */ /* 0x000fc800078ec0ff */
[----:B------:R-:W-:-:S05]  /*0120*/  LEA R3, R0, R3, 0x5 ;  /* 0x0000000300037211 */ /* 0x000fca00078e28ff */
[----:B----4-:R-:W-:-:S06]  /*0130*/  IMAD.WIDE.U32 R4, R3, 0x4, R4 ;  /* 0x0000000403047825 */ /* 0x010fcc00078e0004 */
[----:B0-----:R-:W2:Y:S01]  /*0140*/  LDG.E R4, desc[UR6][R4.64] ;  /* 0x0000000604047981 */ /* 0x001ea2000c1e1900 */
[----:B------:R-:W-:Y:S01]  /*0150*/  ISETP.NE.AND P0, PT, R11, RZ, PT ;  /* 0x000000ff0b00720c */ /* 0x000fe20003f05270 */
[----:B--2---:R-:W-:-:S05]  /*0160*/  FMUL R0, R4, R4 ;  /* 0x0000000404007220 */ /* 0x004fca0000400000 */
[----:B------:R-:W0:Y:S02]  /*0170*/  SHFL.DOWN PT, R3, R0, 0x10, 0x1f ;  /* 0x0a001f0000037f89 */ /* 0x000e2400000e0000 */
[----:B0-----:R-:W-:-:S05]  /*0180*/  FADD R3, R0, R3 ;  /* 0x0000000300037221 */ /* 0x001fca0000000000 */
[----:B------:R-:W0:Y:S02]  /*0190*/  SHFL.DOWN PT, R6, R3, 0x8, 0x1f ;  /* 0x09001f0003067f89 */ /* 0x000e2400000e0000 */
[----:B0-----:R-:W-:-:S05]  /*01a0*/  FADD R6, R3, R6 ;  /* 0x0000000603067221 */ /* 0x001fca0000000000 */
[----:B------:R-:W0:Y:S02]  /*01b0*/  SHFL.DOWN PT, R7, R6, 0x4, 0x1f ;  /* 0x08801f0006077f89 */ /* 0x000e2400000e0000 */
[----:B0-----:R-:W-:-:S05]  /*01c0*/  FADD R7, R6, R7 ;  /* 0x0000000706077221 */ /* 0x001fca0000000000 */
[----:B------:R-:W0:Y:S02]  /*01d0*/  SHFL.DOWN PT, R8, R7, 0x2, 0x1f ;  /* 0x08401f0007087f89 */ /* 0x000e2400000e0000 */
[----:B0-----:R-:W-:-:S05]  /*01e0*/  FADD R8, R7, R8 ;  /* 0x0000000807087221 */ /* 0x001fca0000000000 */
[----:B------:R-:W0:Y:S02]  /*01f0*/  SHFL.DOWN PT, R9, R8, 0x1, 0x1f ;  /* 0x08201f0008097f89 */ /* 0x000e2400000e0000 */
[----:B0-----:R-:W-:Y:S01]  /*0200*/  FADD R9, R8, R9 ;  /* 0x0000000908097221 */ /* 0x001fe20000000000 */
[----:B------:R-:W-:Y:S06]  /*0210*/  @P0 EXIT ;  /* 0x000000000000094d */ /* 0x000fec0003800000 */
[----:B------:R-:W-:Y:S01]  /*0220*/  IADD3 R3, PT, PT, R9, -0xd000000, RZ ;  /* 0xf300000009037810 */ /* 0x000fe20007ffe0ff */
[----:B------:R0:W1:Y:S01]  /*0230*/  MUFU.RSQ R0, R9 ;  /* 0x0000000900007308 */ /* 0x0000620000001400 */
[----:B------:R-:W-:Y:S02]  /*0240*/  BSSY.RECONVERGENT B0, `(.L_x_3) ;  /* 0x000000b000007945 */ /* 0x000fe40003800200 */
[----:B------:R-:W-:-:S13]  /*0250*/  ISETP.GT.U32.AND P0, PT, R3, 0x727fffff, PT ;  /* 0x727fffff0300780c */ /* 0x000fda0003f04070 */
[----:B0-----:R-:W-:Y:S05]  /*0260*/  @!P0 BRA `(.L_x_4) ;  /* 0x0000000000108947 */ /* 0x001fea0003800000 */
[----:B------:R-:W-:-:S07]  /*0270*/  MOV R7, 0x290 ;  /* 0x0000029000077802 */ /* 0x000fce0000000f00 */
[----:B-1----:R-:W-:Y:S05]  /*0280*/  CALL.REL.NOINC `($__internal_0_$__cuda_sm20_sqrt_rn_f32_slowpath) ;  /* 0x00000000002c7944 */ /* 0x002fea0003c00000 */
[----:B------:R-:W-:Y:S01]  /*0290*/  MOV R7, R9 ;  /* 0x0000000900077202 */ /* 0x000fe20000000f00 */
[----:B------:R-:W-:Y:S06]  /*02a0*/  BRA `(.L_x_5) ;  /* 0x0000000000107947 */ /* 0x000fec0003800000 */
.L_x_4:
[----:B-1----:R-:W-:Y:S01]  /*02b0*/  FMUL.FTZ R4, R9, R0 ;  /* 0x0000000009047220 */ /* 0x002fe20000410000 */
[----:B------:R-:W-:-:S03]  /*02c0*/  FMUL.FTZ R0, R0, 0.5 ;  /* 0x3f00000000007820 */ /* 0x000fc60000410000 */
[----:B------:R-:W-:-:S04]  /*02d0*/  FFMA R7, -R4, R4, R9 ;  /* 0x0000000404077223 */ /* 0x000fc80000000109 */
[----:B------:R-:W-:-:S07]  /*02e0*/  FFMA R7, R7, R0, R4 ;  /* 0x0000000007077223 */ /* 0x000fce0000000004 */
.L_x_5:
[----:B------:R-:W-:Y:S05]  /*02f0*/  BSYNC.RECONVERGENT B0 ;  /* 0x0000000000007941 */ /* 0x000fea0003800200 */
.L_x_3:
[----:B------:R-:W0:Y:S02]  /*0300*/  LDC.64 R4, c[0x0][0x388] ;  /* 0x0000e200ff047b82 */ /* 0x000e240000000a00 */
[----:B0-----:R-:W-:-:S05]  /*0310*/  IMAD.WIDE.U32 R2, R2, 0x4, R4 ;  /* 0x0000000402027825 */ /* 0x001fca00078e0004 */
[----:B------:R-:W-:Y:S01]  /*0320*/  STG.E desc[UR6][R2.64], R7 ;  /* 0x0000000702007986 */ /* 0x000fe2000c101906 */
[----:B------:R-:W-:Y:S05]  /*0330*/  EXIT ;  /* 0x000000000000794d */ /* 0x000fea0003800000 */
        .weak           $__internal_0_$__cuda_sm20_sqrt_rn_f32_slowpath
        .type           $__internal_0_$__cuda_sm20_sqrt_rn_f32_slowpath,@function
        .size           $__internal_0_$__cuda_sm20_sqrt_rn_f32_slowpath,(.L_x_8 - $__internal_0_$__cuda_sm20_sqrt_rn_f32_slowpath)
$__internal_0_$__cuda_sm20_sqrt_rn_f32_slowpath:
[----:B------:R-:W-:-:S13]  /*0340*/  LOP3.LUT P0, RZ, R9, 0x7fffffff, RZ, 0xc0, !PT ;  /* 0x7fffffff09ff7812 */ /* 0x000fda000780c0ff */
[----:B------:R-:W-:Y:S05]  /*0350*/  @!P0 BRA `(.L_x_6) ;  /* 0x0000000000448947 */ /* 0x000fea0003800000 */
[----:B------:R-:W-:Y:S02]  /*0360*/  FSETP.GEU.FTZ.AND P0, PT, R9, RZ, PT ;  /* 0x000000ff0900720b */ /* 0x000fe40003f1e000 */
[----:B------:R-:W-:-:S11]  /*0370*/  MOV R0, R9 ;  /* 0x0000000900007202 */ /* 0x000fd60000000f00 */
[----:B------:R-:W-:Y:S01]  /*0380*/  @!P0 MOV R9, 0x7fffffff ;  /* 0x7fffffff00098802 */ /* 0x000fe20000000f00 */
[----:B------:R-:W-:Y:S06]  /*0390*/  @!P0 BRA `(.L_x_6) ;  /* 0x0000000000348947 */ /* 0x000fec0003800000 */
[----:B------:R-:W-:-:S13]  /*03a0*/  FSETP.GTU.FTZ.AND P0, PT, |R0|, +INF , PT ;  /* 0x7f8000000000780b */ /* 0x000fda0003f1c200 */
[----:B------:R-:W-:Y:S01]  /*03b0*/  @P0 FADD.FTZ R9, R0, 1 ;  /* 0x3f80000000090421 */ /* 0x000fe20000010000 */
[----:B------:R-:W-:Y:S06]  /*03c0*/  @P0 BRA `(.L_x_6) ;  /* 0x0000000000280947 */ /* 0x000fec0003800000 */
[----:B------:R-:W-:-:S13]  /*03d0*/  FSETP.NEU.FTZ.AND P0, PT, |R0|, +INF , PT ;  /* 0x7f8000000000780b */ /* 0x000fda0003f1d200 */
[----:B------:R-:W-:Y:S01]  /*03e0*/  @P0 FFMA R3, R0, 1.84467440737095516160e+19, RZ ;  /* 0x5f80000000030823 */ /* 0x000fe200000000ff */
[----:B------:R-:W-:-:S03]  /*03f0*/  @!P0 MOV R9, R0 ;  /* 0x0000000000098202 */ /* 0x000fc60000000f00 */
[----:B------:R-:W0:Y:S02]  /*0400*/  @P0 MUFU.RSQ R4, R3 ;  /* 0x0000000300040308 */ /* 0x000e240000001400 */
[----:B0-----:R-:W-:Y:S01]  /*0410*/  @P0 FMUL.FTZ R6, R3, R4 ;  /* 0x0000000403060220 */ /* 0x001fe20000410000 */
[----:B------:R-:W-:-:S03]  /*0420*/  @P0 FMUL.FTZ R4, R4, 0.5 ;  /* 0x3f00000004040820 */ /* 0x000fc60000410000 */
[----:B------:R-:W-:-:S04]  /*0430*/  @P0 FADD.FTZ R5, -R6, -RZ ;  /* 0x800000ff06050221 */ /* 0x000fc80000010100 */
[----:B------:R-:W-:-:S04]  /*0440*/  @P0 FFMA R5, R6, R5, R3 ;  /* 0x0000000506050223 */ /* 0x000fc80000000003 */
[----:B------:R-:W-:-:S04]  /*0450*/  @P0 FFMA R4, R5, R4, R6 ;  /* 0x0000000405040223 */ /* 0x000fc80000000006 */
[----:B------:R-:W-:-:S07]  /*0460*/  @P0 FMUL.FTZ R9, R4, 2.3283064365386962891e-10 ;  /* 0x2f80000004090820 */ /* 0x000fce0000410000 */
.L_x_6:
[----:B------:R-:W-:Y:S01]  /*0470*/  HFMA2 R5, -RZ, RZ, 0, 0 ;  /* 0x00000000ff057431 */ /* 0x000fe200000001ff */
[----:B------:R-:W-:-:S04]  /*0480*/  MOV R4, R7 ;  /* 0x0000000700047202 */ /* 0x000fc80000000f00 */
[----:B------:R-:W-:Y:S05]  /*0490*/  RET.REL.NODEC R4 `(_Z13compute_2normPKfPfj) ;  /* 0xfffffff804d87950 */ /* 0x000fea0003c3ffff */
.L_x_7:
        /* <DEDUP_REMOVED lines=14> */
.L_x_8:


//--------------------- .nv.shared.reserved.0     --------------------------
	.section	.nv.shared.reserved.0,"aw",@nobits
	.weak		__nv_reservedSMEM_offset_0_alias
	.size		__nv_reservedSMEM_offset_0_alias, 0, 64
	.other		__nv_reservedSMEM_offset_0_alias,@"STO_CUDA_RESERVED_SHARED STV_DEFAULT"
__nv_reservedSMEM_offset_0_alias:
	.zero		0
	.zero		64


//--------------------- .nv.global                --------------------------
	.section	.nv.global,"aw",@nobits
.nv.global:
	.type		_ZN34_INTERNAL_7f6057aa_4_k_cu_e9d5b71d6thrust24THRUST_300001_SM_1000_NS12placeholders2_8E,@object
	.size		_ZN34_INTERNAL_7f6057aa_4_k_cu_e9d5b71d6thrust24THRUST_300001_SM_1000_NS12placeholders2_8E,(_ZN34_INTERNAL_7f6057aa_4_k_cu_e9d5b71d4cuda3std3__436_GLOBAL__N__7f6057aa_4_k_cu_e9d5b71d6ignoreE - _ZN34_INTERNAL_7f6057aa_4_k_cu_e9d5b71d6thrust24THRUST_300001_SM_1000_NS12placeholders2_8E)
_ZN34_INTERNAL_7f6057aa_4_k_cu_e9d5b71d6thrust24THRUST_300001_SM_1000_NS12placeholders2_8E:
	.zero		1
	.type		_ZN34_INTERNAL_7f6057aa_4_k_cu_e9d5b71d4cuda3std3__436_GLOBAL__N__7f6057aa_4_k_cu_e9d5b71d6ignoreE,@object
	.size		_ZN34_INTERNAL_7f6057aa_4_k_cu_e9d5b71d4cuda3std3__436_GLOBAL__N__7f6057aa_4_k_cu_e9d5b71d6ignoreE,(_ZN34_INTERNAL_7f6057aa_4_k_cu_e9d5b71d4cuda3std6ranges3__45__cpo4dataE - _ZN34_INTERNAL_7f6057aa_4_k_cu_e9d5b71d4cuda3std3__436_GLOBAL__N__7f6057aa_4_k_cu_e9d5b71d6ignoreE)
_ZN34_INTERNAL_7f6057aa_4_k_cu_e9d5b71d4cuda3std3__436_GLOBAL__N__7f6057aa_4_k_cu_e9d5b71d6ignoreE:
	.zero		1
	.type		_ZN34_INTERNAL_7f6057aa_4_k_cu_e9d5b71d4cuda3std6ranges3__45__cpo4dataE,@object
	.size		_ZN34_INTERNAL_7f6057aa_4_k_cu_e9d5b71d4cuda3std6ranges3__45__cpo4dataE,(_ZN34_INTERNAL_7f6057aa_4_k_cu_e9d5b71d6thrust24THRUST_300001_SM_1000_NS6system3cpp3parE - _ZN34_INTERNAL_7f6057aa_4_k_cu_e9d5b71d4cuda3std6ranges3__45__cpo4dataE)
_ZN34_INTERNAL_7f6057aa_4_k_cu_e9d5b71d4cuda3std6ranges3__45__cpo4dataE:
	.zero		1
	.type		_ZN34_INTERNAL_7f6057aa_4_k_cu_e9d5b71d6thrust24THRUST_300001_SM_1000_NS6system3cpp3parE,@object
	.size		_ZN34_INTERNAL_7f6057aa_4_k_cu_e9d5b71d6thrust24THRUST_300001_SM_1000_NS6system3cpp3parE,(_ZN34_INTERNAL_7f6057aa_4_k_cu_e9d5b71d4cuda3std3__45__cpo5beginE - _ZN34_INTERNAL_7f6057aa_4_k_cu_e9d5b71d6thrust24THRUST_300001_SM_1000_NS6system3cpp3parE)
_ZN34_INTERNAL_7f6057aa_4_k_cu_e9d5b71d6thrust24THRUST_300001_SM_1000_NS6system3cpp3parE:
	.zero		1
	.type		_ZN34_INTERNAL_7f6057aa_4_k_cu_e9d5b71d4cuda3std3__45__cpo5beginE,@object
	.size		_ZN34_INTERNAL_7f6057aa_4_k_cu_e9d5b71d4cuda3std3__45__cpo5beginE,(_ZN34_INTERNAL_7f6057aa_4_k_cu_e9d5b71d4cuda3std6ranges3__45__cpo5beginE - _ZN34_INTERNAL_7f6057aa_4_k_cu_e9d5b71d4cuda3std3__45__cpo5beginE)
_ZN34_INTERNAL_7f6057aa_4_k_cu_e9d5b71d4cuda3std3__45__cpo5beginE:
	.zero		1
	.type		_ZN34_INTERNAL_7f6057aa_4_k_cu_e9d5b71d4cuda3std6ranges3__45__cpo5beginE,@object
	.size		_ZN34_INTERNAL_7f6057aa_4_k_cu_e9d5b71d4cuda3std6ranges3__45__cpo5beginE,(_ZN34_INTERNAL_7f6057aa_4_k_cu_e9d5b71d6thrust24THRUST_300001_SM_1000_NS6deviceE - _ZN34_INTERNAL_7f6057aa_4_k_cu_e9d5b71d4cuda3std6ranges3__45__cpo5beginE)
_ZN34_INTERNAL_7f6057aa_4_k_cu_e9d5b71d4cuda3std6ranges3__45__cpo5beginE:
	.zero		1
	.type		_ZN34_INTERNAL_7f6057aa_4_k_cu_e9d5b71d6thrust24THRUST_300001_SM_1000_NS6deviceE,@object
	.size		_ZN34_INTERNAL_7f6057aa_4_k_cu_e9d5b71d6thrust24THRUST_300001_SM_1000_NS6deviceE,(_ZN34_INTERNAL_7f6057aa_4_k_cu_e9d5b71d4cuda3std3__47nulloptE - _ZN34_INTERNAL_7f6057aa_4_k_cu_e9d5b71d6thrust24THRUST_300001_SM_1000_NS6deviceE)
_ZN34_INTERNAL_7f6057aa_4_k_cu_e9d5b71d6thrust24THRUST_300001_SM_1000_NS6deviceE:
	.zero		1
	.type		_ZN34_INTERNAL_7f6057aa_4_k_cu_e9d5b71d4cuda3std3__47nulloptE,@object
	.size		_ZN34_INTERNAL_7f6057aa_4_k_cu_e9d5b71d4cuda3std3__47nulloptE,(_ZN34_INTERNAL_7f6057aa_4_k_cu_e9d5b71d4cuda3std6ranges3__45__cpo8distanceE - _ZN34_INTERNAL_7f6057aa_4_k_cu_e9d5b71d4cuda3std3__47nulloptE)
_ZN34_INTERNAL_7f6057aa_4_k_cu_e9d5b71d4cuda3std3__47nulloptE:
	.zero		1
	.type		_ZN34_INTERNAL_7f6057aa_4_k_cu_e9d5b71d4cuda3std6ranges3__45__cpo8distanceE,@object
	.size		_ZN34_INTERNAL_7f6057aa_4_k_cu_e9d5b71d4cuda3std6ranges3__45__cpo8distanceE,(_ZN34_INTERNAL_7f6057aa_4_k_cu_e9d5b71d6thrust24THRUST_300001_SM_1000_NS12placeholders2_4E - _ZN34_INTERNAL_7f6057aa_4_k_cu_e9d5b71d4cuda3std6ranges3__45__cpo8distanceE)
_ZN34_INTERNAL_7f6057aa_4_k_cu_e9d5b71d4cuda3std6ranges3__45__cpo8distanceE:
	.zero		1
	.type		_ZN34_INTERNAL_7f6057aa_4_k_cu_e9d5b71d6thrust24THRUST_300001_SM_1000_NS12placeholders2_4E,@object
	.size		_ZN34_INTERNAL_7f6057aa_4_k_cu_e9d5b71d6thrust24THRUST_300001_SM_1000_NS12placeholders2_4E,(_ZN34_INTERNAL_7f6057aa_4_k_cu_e9d5b71d4cuda3std3__45__cpo6rbeginE - _ZN34_INTERNAL_7f6057aa_4_k_cu_e9d5b71d6thrust24THRUST_300001_SM_1000_NS12placeholders2_4E)
_ZN34_INTERNAL_7f6057aa_4_k_cu_e9d5b71d6thrust24THRUST_300001_SM_1000_NS12placeholders2_4E:
	.zero		1
	.type		_ZN34_INTERNAL_7f6057aa_4_k_cu_e9d5b71d4cuda3std3__45__cpo6rbeginE,@object
	.size		_ZN34_INTERNAL_7f6057aa_4_k_cu_e9d5b71d4cuda3std3__45__cpo6rbeginE,(_ZN34_INTERNAL_7f6057aa_4_k_cu_e9d5b71d4cuda3std6ranges3__45__cpo7advanceE - _ZN34_INTERNAL_7f6057aa_4_k_cu_e9d5b71d4cuda3std3__45__cpo6rbeginE)
_ZN34_INTERNAL_7f6057aa_4_k_cu_e9d5b71d4cuda3std3__45__cpo6rbeginE:
	.zero		1
	.type		_ZN34_INTERNAL_7f6057aa_4_k_cu_e9d5b71d4cuda3std6ranges3__45__cpo7advanceE,@object
	.size		_ZN34_INTERNAL_7f6057aa_4_k_cu_e9d5b71d4cuda3std6ranges3__45__cpo7advanceE,(_ZN34_INTERNAL_7f6057aa_4_k_cu_e9d5b71d6thrust24THRUST_300001_SM_1000_NS12placeholders3_10E - _ZN34_INTERNAL_7f6057aa_4_k_cu_e9d5b71d4cuda3std6ranges3__45__cpo7advanceE)
_ZN34_INTERNAL_7f6057aa_4_k_cu_e9d5b71d4cuda3std6ranges3__45__cpo7advanceE:
	.zero		1
	.type		_ZN34_INTERNAL_7f6057aa_4_k_cu_e9d5b71d6thrust24THRUST_300001_SM_1000_NS12placeholders3_10E,@object
	.size		_ZN34_INTERNAL_7f6057aa_4_k_cu_e9d5b71d6thrust24THRUST_300001_SM_1000_NS12placeholders3_10E,(_ZN34_INTERNAL_7f6057aa_4_k_cu_e9d5b71d4cuda3std3__48in_placeE - _ZN34_INTERNAL_7f6057aa_4_k_cu_e9d5b71d6thrust24THRUST_300001_SM_1000_NS12placeholders3_10E)
_ZN34_INTERNAL_7f6057aa_4_k_cu_e9d5b71d6thrust24THRUST_300001_SM_1000_NS12placeholders3_10E:
	.zero		1
	.type		_ZN34_INTERNAL_7f6057aa_4_k_cu_e9d5b71d4cuda3std3__48in_placeE,@object
	.size		_ZN34_INTERNAL_7f6057aa_4_k_cu_e9d5b71d4cuda3std3__48in_placeE,(_ZN34_INTERNAL_7f6057aa_4_k_cu_e9d5b71d4cuda3std6ranges3__45__cpo4sizeE - _ZN34_INTERNAL_7f6057aa_4_k_cu_e9d5b71d4cuda3std3__48in_placeE)
_ZN34_INTERNAL_7f6057aa_4_k_cu_e9d5b71d4cuda3std3__48in_placeE:
	.zero		1
	.type		_ZN34_INTERNAL_7f6057aa_4_k_cu_e9d5b71d4cuda3std6ranges3__45__cpo4sizeE,@object
	.size		_ZN34_INTERNAL_7f6057aa_4_k_cu_e9d5b71d4cuda3std6ranges3__45__cpo4sizeE,(_ZN34_INTERNAL_7f6057aa_4_k_cu_e9d5b71d6thrust24THRUST_300001_SM_1000_NS12placeholders2_2E - _ZN34_INTERNAL_7f6057aa_4_k_cu_e9d5b71d4cuda3std6ranges3__45__cpo4sizeE)
_ZN34_INTERNAL_7f6057aa_4_k_cu_e9d5b71d4cuda3std6ranges3__45__cpo4sizeE:
	.zero		1
	.type		_ZN34_INTERNAL_7f6057aa_4_k_cu_e9d5b71d6thrust24THRUST_300001_SM_1000_NS12placeholders2_2E,@object
	.size		_ZN34_INTERNAL_7f6057aa_4_k_cu_e9d5b71d6thrust24THRUST_300001_SM_1000_NS12placeholders2_2E,(_ZN34_INTERNAL_7f6057aa_4_k_cu_e9d5b71d4cuda3std3__45__cpo6cbeginE - _ZN34_INTERNAL_7f6057aa_4_k_cu_e9d5b71d6thrust24THRUST_300001_SM_1000_NS12placeholders2_2E)
_ZN34_INTERNAL_7f6057aa_4_k_cu_e9d5b71d6thrust24THRUST_300001_SM_1000_NS12placeholders2_2E:
	.zero		1
	.type		_ZN34_INTERNAL_7f6057aa_4_k_cu_e9d5b71d4cuda3std3__45__cpo6cbeginE,@object
	.size		_ZN34_INTERNAL_7f6057aa_4_k_cu_e9d5b71d4cuda3std3__45__cpo6cbeginE,(_ZN34_INTERNAL_7f6057aa_4_k_cu_e9d5b71d4cuda3std6ranges3__45__cpo6cbeginE - _ZN34_INTERNAL_7f6057aa_4_k_cu_e9d5b71d4cuda3std3__45__cpo6cbeginE)
_ZN34_INTERNAL_7f6057aa_4_k_cu_e9d5b71d4cuda3std3__45__cpo6cbeginE:
	.zero		1
	.type		_ZN34_INTERNAL_7f6057aa_4_k_cu_e9d5b71d4cuda3std6ranges3__45__cpo6cbeginE,@object
	.size		_ZN34_INTERNAL_7f6057aa_4_k_cu_e9d5b71d4cuda3std6ranges3__45__cpo6cbeginE,(_ZN34_INTERNAL_7f6057aa_4_k_cu_e9d5b71d6thrust24THRUST_300001_SM_1000_NS12placeholders2_6E - _ZN34_INTERNAL_7f6057aa_4_k_cu_e9d5b71d4cuda3std6ranges3__45__cpo6cbeginE)
_ZN34_INTERNAL_7f6057aa_4_k_cu_e9d5b71d4cuda3std6ranges3__45__cpo6cbeginE:
	.zero		1
	.type		_ZN34_INTERNAL_7f6057aa_4_k_cu_e9d5b71d6thrust24THRUST_300001_SM_1000_NS12placeholders2_6E,@object
	.size		_ZN34_INTERNAL_7f6057aa_4_k_cu_e9d5b71d6thrust24THRUST_300001_SM_1000_NS12placeholders2_6E,(_ZN34_INTERNAL_7f6057aa_4_k_cu_e9d5b71d4cuda3std3__45__cpo7crbeginE - _ZN34_INTERNAL_7f6057aa_4_k_cu_e9d5b71d6thrust24THRUST_300001_SM_1000_NS12placeholders2_6E)
_ZN34_INTERNAL_7f6057aa_4_k_cu_e9d5b71d6thrust24THRUST_300001_SM_1000_NS12placeholders2_6E:
	.zero		1
	.type		_ZN34_INTERNAL_7f6057aa_4_k_cu_e9d5b71d4cuda3std3__45__cpo7crbeginE,@object
	.size		_ZN34_INTERNAL_7f6057aa_4_k_cu_e9d5b71d4cuda3std3__45__cpo7crbeginE,(_ZN34_INTERNAL_7f6057aa_4_k_cu_e9d5b71d4cuda3std6ranges3__45__cpo4nextE - _ZN34_INTERNAL_7f6057aa_4_k_cu_e9d5b71d4cuda3std3__45__cpo7crbeginE)
_ZN34_INTERNAL_7f6057aa_4_k_cu_e9d5b71d4cuda3std3__45__cpo7crbeginE:
	.zero		1
	.type		_ZN34_INTERNAL_7f6057aa_4_k_cu_e9d5b71d4cuda3std6ranges3__45__cpo4nextE,@object
	.size		_ZN34_INTERNAL_7f6057aa_4_k_cu_e9d5b71d4cuda3std6ranges3__45__cpo4nextE,(_ZN34_INTERNAL_7f6057aa_4_k_cu_e9d5b71d4cuda3std6ranges3__45__cpo4swapE - _ZN34_INTERNAL_7f6057aa_4_k_cu_e9d5b71d4cuda3std6ranges3__45__cpo4nextE)
_ZN34_INTERNAL_7f6057aa_4_k_cu_e9d5b71d4cuda3std6ranges3__45__cpo4nextE:
	.zero		1
	.type		_ZN34_INTERNAL_7f6057aa_4_k_cu_e9d5b71d4cuda3std6ranges3__45__cpo4swapE,@object
	.size		_ZN34_INTERNAL_7f6057aa_4_k_cu_e9d5b71d4cuda3std6ranges3__45__cpo4swapE,(_ZN34_INTERNAL_7f6057aa_4_k_cu_e9d5b71d6thrust24THRUST_300001_SM_1000_NS8cuda_cub10par_nosyncE - _ZN34_INTERNAL_7f6057aa_4_k_cu_e9d5b71d4cuda3std6ranges3__45__cpo4swapE)
_ZN34_INTERNAL_7f6057aa_4_k_cu_e9d5b71d4cuda3std6ranges3__45__cpo4swapE:
	.zero		1
	.type		_ZN34_INTERNAL_7f6057aa_4_k_cu_e9d5b71d6thrust24THRUST_300001_SM_1000_NS8cuda_cub10par_nosyncE,@object
	.size		_ZN34_INTERNAL_7f6057aa_4_k_cu_e9d5b71d6thrust24THRUST_300001_SM_1000_NS8cuda_cub10par_nosyncE,(_ZN34_INTERNAL_7f6057aa_4_k_cu_e9d5b71d6thrust24THRUST_300001_SM_1000_NS3seqE - _ZN34_INTERNAL_7f6057aa_4_k_cu_e9d5b71d6thrust24THRUST_300001_SM_1000_NS8cuda_cub10par_nosyncE)
_ZN34_INTERNAL_7f6057aa_4_k_cu_e9d5b71d6thrust24THRUST_300001_SM_1000_NS8cuda_cub10par_nosyncE:
	.zero		1
	.type		_ZN34_INTERNAL_7f6057aa_4_k_cu_e9d5b71d6thrust24THRUST_300001_SM_1000_NS3seqE,@object
	.size		_ZN34_INTERNAL_7f6057aa_4_k_cu_e9d5b71d6thrust24THRUST_300001_SM_1000_NS3seqE,(_ZN34_INTERNAL_7f6057aa_4_k_cu_e9d5b71d4cuda3std3__420unreachable_sentinelE - _ZN34_INTERNAL_7f6057aa_4_k_cu_e9d5b71d6thrust24THRUST_300001_SM_1000_NS3seqE)
_ZN34_INTERNAL_7f6057aa_4_k_cu_e9d5b71d6thrust24THRUST_300001_SM_1000_NS3seqE:
	.zero		1
	.type		_ZN34_INTERNAL_7f6057aa_4_k_cu_e9d5b71d4cuda3std3__420unreachable_sentinelE,@object
	.size		_ZN34_INTERNAL_7f6057aa_4_k_cu_e9d5b71d4cuda3std3__420unreachable_sentinelE,(_ZN34_INTERNAL_7f6057aa_4_k_cu_e9d5b71d4cuda3std6ranges3__45__cpo5ssizeE - _ZN34_INTERNAL_7f6057aa_4_k_cu_e9d5b71d4cuda3std3__420unreachable_sentinelE)
_ZN34_INTERNAL_7f6057aa_4_k_cu_e9d5b71d4cuda3std3__420unreachable_sentinelE:
	.zero		1
	.type		_ZN34_INTERNAL_7f6057aa_4_k_cu_e9d5b71d4cuda3std6ranges3__45__cpo5ssizeE,@object
	.size		_ZN34_INTERNAL_7f6057aa_4_k_cu_e9d5b71d4cuda3std6ranges3__45__cpo5ssizeE,(_ZN34_INTERNAL_7f6057aa_4_k_cu_e9d5b71d6thrust24THRUST_300001_SM_1000_NS12placeholders2_3E - _ZN34_INTERNAL_7f6057aa_4_k_cu_e9d5b71d4cuda3std6ranges3__45__cpo5ssizeE)
_ZN34_INTERNAL_7f6057aa_4_k_cu_e9d5b71d4cuda3std6ranges3__45__cpo5ssizeE:
	.zero		1
	.type		_ZN34_INTERNAL_7f6057aa_4_k_cu_e9d5b71d6thrust24THRUST_300001_SM_1000_NS12placeholders2_3E,@object
	.size		_ZN34_INTERNAL_7f6057aa_4_k_cu_e9d5b71d6thrust24THRUST_300001_SM_1000_NS12placeholders2_3E,(_ZN34_INTERNAL_7f6057aa_4_k_cu_e9d5b71d4cuda3std3__45__cpo4cendE - _ZN34_INTERNAL_7f6057aa_4_k_cu_e9d5b71d6thrust24THRUST_300001_SM_1000_NS12placeholders2_3E)
_ZN34_INTERNAL_7f6057aa_4_k_cu_e9d5b71d6thrust24THRUST_300001_SM_1000_NS12placeholders2_3E:
	.zero		1
	.type		_ZN34_INTERNAL_7f6057aa_4_k_cu_e9d5b71d4cuda3std3__45__cpo4cendE,@object
	.size		_ZN34_INTERNAL_7f6057aa_4_k_cu_e9d5b71d4cuda3std3__45__cpo4cendE,(_ZN34_INTERNAL_7f6057aa_4_k_cu_e9d5b71d4cuda3std6ranges3__45__cpo4cendE - _ZN34_INTERNAL_7f6057aa_4_k_cu_e9d5b71d4cuda3std3__45__cpo4cendE)
_ZN34_INTERNAL_7f6057aa_4_k_cu_e9d5b71d4cuda3std3__45__cpo4cendE:
	.zero		1
	.type		_ZN34_INTERNAL_7f6057aa_4_k_cu_e9d5b71d4cuda3std6ranges3__45__cpo4cendE,@object
	.size		_ZN34_INTERNAL_7f6057aa_4_k_cu_e9d5b71d4cuda3std6ranges3__45__cpo4cendE,(_ZN34_INTERNAL_7f6057aa_4_k_cu_e9d5b71d6thrust24THRUST_300001_SM_1000_NS12placeholders2_7E - _ZN34_INTERNAL_7f6057aa_4_k_cu_e9d5b71d4cuda3std6ranges3__45__cpo4cendE)
_ZN34_INTERNAL_7f6057aa_4_k_cu_e9d5b71d4cuda3std6ranges3__45__cpo4cendE:
	.zero		1
	.type		_ZN34_INTERNAL_7f6057aa_4_k_cu_e9d5b71d6thrust24THRUST_300001_SM_1000_NS12placeholders2_7E,@object
	.size		_ZN34_INTERNAL_7f6057aa_4_k_cu_e9d5b71d6thrust24THRUST_300001_SM_1000_NS12placeholders2_7E,(_ZN34_INTERNAL_7f6057aa_4_k_cu_e9d5b71d4cuda3std3__45__cpo5crendE - _ZN34_INTERNAL_7f6057aa_4_k_cu_e9d5b71d6thrust24THRUST_300001_SM_1000_NS12placeholders2_7E)
_ZN34_INTERNAL_7f6057aa_4_k_cu_e9d5b71d6thrust24THRUST_300001_SM_1000_NS12placeholders2_7E:
	.zero		1
	.type		_ZN34_INTERNAL_7f6057aa_4_k_cu_e9d5b71d4cuda3std3__45__cpo5crendE,@object
	.size		_ZN34_INTERNAL_7f6057aa_4_k_cu_e9d5b71d4cuda3std3__45__cpo5crendE,(_ZN34_INTERNAL_7f6057aa_4_k_cu_e9d5b71d4cuda3std6ranges3__45__cpo4prevE - _ZN34_INTERNAL_7f6057aa_4_k_cu_e9d5b71d4cuda3std3__45__cpo5crendE)
_ZN34_INTERNAL_7f6057aa_4_k_cu_e9d5b71d4cuda3std3__45__cpo5crendE:
	.zero		1
	.type		_ZN34_INTERNAL_7f6057aa_4_k_cu_e9d5b71d4cuda3std6ranges3__45__cpo4prevE,@object
	.size		_ZN34_INTERNAL_7f6057aa_4_k_cu_e9d5b71d4cuda3std6ranges3__45__cpo4prevE,(_ZN34_INTERNAL_7f6057aa_4_k_cu_e9d5b71d4cuda3std6ranges3__45__cpo9iter_moveE - _ZN34_INTERNAL_7f6057aa_4_k_cu_e9d5b71d4cuda3std6ranges3__45__cpo4prevE)
_ZN34_INTERNAL_7f6057aa_4_k_cu_e9d5b71d4cuda3std6ranges3__45__cpo4prevE:
	.zero		1
	.type		_ZN34_INTERNAL_7f6057aa_4_k_cu_e9d5b71d4cuda3std6ranges3__45__cpo9iter_moveE,@object
	.size		_ZN34_INTERNAL_7f6057aa_4_k_cu_e9d5b71d4cuda3std6ranges3__45__cpo9iter_moveE,(_ZN34_INTERNAL_7f6057aa_4_k_cu_e9d5b71d6thrust24THRUST_300001_SM_1000_NS6system6detail10sequential3seqE - _ZN34_INTERNAL_7f6057aa_4_k_cu_e9d5b71d4cuda3std6ranges3__45__cpo9iter_moveE)
_ZN34_INTERNAL_7f6057aa_4_k_cu_e9d5b71d4cuda3std6ranges3__45__cpo9iter_moveE:
	.zero		1
	.type		_ZN34_INTERNAL_7f6057aa_4_k_cu_e9d5b71d6thrust24THRUST_300001_SM_1000_NS6system6detail10sequential3seqE,@object
	.size		_ZN34_INTERNAL_7f6057aa_4_k_cu_e9d5b71d6thrust24THRUST_300001_SM_1000_NS6system6detail10sequential3seqE,(_ZN34_INTERNAL_7f6057aa_4_k_cu_e9d5b71d6thrust24THRUST_300001_SM_1000_NS12placeholders2_9E - _ZN34_INTERNAL_7f6057aa_4_k_cu_e9d5b71d6thrust24THRUST_300001_SM_1000_NS6system6detail10sequential3seqE)
_ZN34_INTERNAL_7f6057aa_4_k_cu_e9d5b71d6thrust24THRUST_300001_SM_1000_NS6system6detail10sequential3seqE:
	.zero		1
	.type		_ZN34_INTERNAL_7f6057aa_4_k_cu_e9d5b71d6thrust24THRUST_300001_SM_1000_NS12placeholders2_9E,@object
	.size		_ZN34_INTERNAL_7f6057aa_4_k_cu_e9d5b71d6thrust24THRUST_300001_SM_1000_NS12placeholders2_9E,(_ZN34_INTERNAL_7f6057aa_4_k_cu_e9d5b71d4cuda3std3__419piecewise_constructE - _ZN34_INTERNAL_7f6057aa_4_k_cu_e9d5b71d6thrust24THRUST_300001_SM_1000_NS12placeholders2_9E)
_ZN34_INTERNAL_7f6057aa_4_k_cu_e9d5b71d6thrust24THRUST_300001_SM_1000_NS12placeholders2_9E:
	.zero		1
	.type		_ZN34_INTERNAL_7f6057aa_4_k_cu_e9d5b71d4cuda3std3__419piecewise_constructE,@object
	.size		_ZN34_INTERNAL_7f6057aa_4_k_cu_e9d5b71d4cuda3std3__419piecewise_constructE,(_ZN34_INTERNAL_7f6057aa_4_k_cu_e9d5b71d4cuda3std6ranges3__45__cpo5cdataE - _ZN34_INTERNAL_7f6057aa_4_k_cu_e9d5b71d4cuda3std3__419piecewise_constructE)
_ZN34_INTERNAL_7f6057aa_4_k_cu_e9d5b71d4cuda3std3__419piecewise_constructE:
	.zero		1
	.type		_ZN34_INTERNAL_7f6057aa_4_k_cu_e9d5b71d4cuda3std6ranges3__45__cpo5cdataE,@object
	.size		_ZN34_INTERNAL_7f6057aa_4_k_cu_e9d5b71d4cuda3std6ranges3__45__cpo5cdataE,(_ZN34_INTERNAL_7f6057aa_4_k_cu_e9d5b71d6thrust24THRUST_300001_SM_1000_NS12placeholders2_1E - _ZN34_INTERNAL_7f6057aa_4_k_cu_e9d5b71d4cuda3std6ranges3__45__cpo5cdataE)
_ZN34_INTERNAL_7f6057aa_4_k_cu_e9d5b71d4cuda3std6ranges3__45__cpo5cdataE:
	.zero		1
	.type		_ZN34_INTERNAL_7f6057aa_4_k_cu_e9d5b71d6thrust24THRUST_300001_SM_1000_NS12placeholders2_1E,@object
	.size		_ZN34_INTERNAL_7f6057aa_4_k_cu_e9d5b71d6thrust24THRUST_300001_SM_1000_NS12placeholders2_1E,(_ZN34_INTERNAL_7f6057aa_4_k_cu_e9d5b71d4cuda3std3__45__cpo3endE - _ZN34_INTERNAL_7f6057aa_4_k_cu_e9d5b71d6thrust24THRUST_300001_SM_1000_NS12placeholders2_1E)
_ZN34_INTERNAL_7f6057aa_4_k_cu_e9d5b71d6thrust24THRUST_300001_SM_1000_NS12placeholders2_1E:
	.zero		1
	.type		_ZN34_INTERNAL_7f6057aa_4_k_cu_e9d5b71d4cuda3std3__45__cpo3endE,@object
	.size		_ZN34_INTERNAL_7f6057aa_4_k_cu_e9d5b71d4cuda3std3__45__cpo3endE,(_ZN34_INTERNAL_7f6057aa_4_k_cu_e9d5b71d4cuda3std6ranges3__45__cpo3endE - _ZN34_INTERNAL_7f6057aa_4_k_cu_e9d5b71d4cuda3std3__45__cpo3endE)
_ZN34_INTERNAL_7f6057aa_4_k_cu_e9d5b71d4cuda3std3__45__cpo3endE:
	.zero		1
	.type		_ZN34_INTERNAL_7f6057aa_4_k_cu_e9d5b71d4cuda3std6ranges3__45__cpo3endE,@object
	.size		_ZN34_INTERNAL_7f6057aa_4_k_cu_e9d5b71d4cuda3std6ranges3__45__cpo3endE,(_ZN34_INTERNAL_7f6057aa_4_k_cu_e9d5b71d6thrust24THRUST_300001_SM_1000_NS12placeholders2_5E - _ZN34_INTERNAL_7f6057aa_4_k_cu_e9d5b71d4cuda3std6ranges3__45__cpo3endE)
_ZN34_INTERNAL_7f6057aa_4_k_cu_e9d5b71d4cuda3std6ranges3__45__cpo3endE:
	.zero		1
	.type		_ZN34_INTERNAL_7f6057aa_4_k_cu_e9d5b71d6thrust24THRUST_300001_SM_1000_NS12placeholders2_5E,@object
	.size		_ZN34_INTERNAL_7f6057aa_4_k_cu_e9d5b71d6thrust24THRUST_300001_SM_1000_NS12placeholders2_5E,(_ZN34_INTERNAL_7f6057aa_4_k_cu_e9d5b71d4cuda3std3__45__cpo4rendE - _ZN34_INTERNAL_7f6057aa_4_k_cu_e9d5b71d6thrust24THRUST_300001_SM_1000_NS12placeholders2_5E)
_ZN34_INTERNAL_7f6057aa_4_k_cu_e9d5b71d6thrust24THRUST_300001_SM_1000_NS12placeholders2_5E:
	.zero		1
	.type		_ZN34_INTERNAL_7f6057aa_4_k_cu_e9d5b71d4cuda3std3__45__cpo4rendE,@object
	.size		_ZN34_INTERNAL_7f6057aa_4_k_cu_e9d5b71d4cuda3std3__45__cpo4rendE,(_ZN34_INTERNAL_7f6057aa_4_k_cu_e9d5b71d4cuda3std6ranges3__45__cpo9iter_swapE - _ZN34_INTERNAL_7f6057aa_4_k_cu_e9d5b71d4cuda3std3__45__cpo4rendE)
_ZN34_INTERNAL_7f6057aa_4_k_cu_e9d5b71d4cuda3std3__45__cpo4rendE:
	.zero		1
	.type		_ZN34_INTERNAL_7f6057aa_4_k_cu_e9d5b71d4cuda3std6ranges3__45__cpo9iter_swapE,@object
	.size		_ZN34_INTERNAL_7f6057aa_4_k_cu_e9d5b71d4cuda3std6ranges3__45__cpo9iter_swapE,(_ZN34_INTERNAL_7f6057aa_4_k_cu_e9d5b71d4cuda3std3__48unexpectE - _ZN34_INTERNAL_7f6057aa_4_k_cu_e9d5b71d4cuda3std6ranges3__45__cpo9iter_swapE)
_ZN34_INTERNAL_7f6057aa_4_k_cu_e9d5b71d4cuda3std6ranges3__45__cpo9iter_swapE:
	.zero		1
	.type		_ZN34_INTERNAL_7f6057aa_4_k_cu_e9d5b71d4cuda3std3__48unexpectE,@object
	.size		_ZN34_INTERNAL_7f6057aa_4_k_cu_e9d5b71d4cuda3std3__48unexpectE,(_ZN34_INTERNAL_7f6057aa_4_k_cu_e9d5b71d6thrust24THRUST_300001_SM_1000_NS8cuda_cub3parE - _ZN34_INTERNAL_7f6057aa_4_k_cu_e9d5b71d4cuda3std3__48unexpectE)
_ZN34_INTERNAL_7f6057aa_4_k_cu_e9d5b71d4cuda3std3__48unexpectE:
	.zero		1
	.type		_ZN34_INTERNAL_7f6057aa_4_k_cu_e9d5b71d6thrust24THRUST_300001_SM_1000_NS8cuda_cub3parE,@object
	.size		_ZN34_INTERNAL_7f6057aa_4_k_cu_e9d5b71d6thrust24THRUST_300001_SM_1000_NS8cuda_cub3parE,(.L_29 - _ZN34_INTERNAL_7f6057aa_4_k_cu_e9d5b71d6thrust24THRUST_300001_SM_1000_NS8cuda_cub3parE)
_ZN34_INTERNAL_7f6057aa_4_k_cu_e9d5b71d6thrust24THRUST_300001_SM_1000_NS8cuda_cub3parE:
	.zero		1
.L_29:


//--------------------- .nv.constant0._ZN3cub18CUB_300001_SM_10006detail8for_each13static_kernelINS2_12policy_hub_t12policy_500_tEmN6thrust24THRUST_300001_SM_1000_NS8cuda_cub20__uninitialized_fill7functorINS7_7pointerIfNS8_3tagERfNS7_11use_defaultEEEfEEEEvT0_T1_ --------------------------
	.section	.nv.constant0._ZN3cub18CUB_300001_SM_10006detail8for_each13static_kernelINS2_12policy_hub_t12policy_500_tEmN6thrust24THRUST_300001_SM_1000_NS8cuda_cub20__uninitialized_fill7functorINS7_7pointerIfNS8_3tagERfNS7_11use_defaultEEEfEEEEvT0_T1_,"a",@progbits
	.sectionflags	@""
	.align	4
.nv.constant0._ZN3cub18CUB_300001_SM_10006detail8for_each13static_kernelINS2_12policy_hub_t12policy_500_tEmN6thrust24THRUST_300001_SM_1000_NS8cuda_cub20__uninitialized_fill7functorINS7_7pointerIfNS8_3tagERfNS7_11use_defaultEEEfEEEEvT0_T1_:
	.zero		920


//--------------------- .nv.constant0._ZN3cub18CUB_300001_SM_10006detail11EmptyKernelIvEEvv --------------------------
	.section	.nv.constant0._ZN3cub18CUB_300001_SM_10006detail11EmptyKernelIvEEvv,"a",@progbits
	.sectionflags	@""
	.align	4
.nv.constant0._ZN3cub18CUB_300001_SM_10006detail11EmptyKernelIvEEvv:
	.zero		896


//--------------------- .nv.constant0._Z13compute_2normPKfPfj --------------------------
	.section	.nv.constant0._Z13compute_2normPKfPfj,"a",@progbits
	.sectionflags	@""
	.align	4
.nv.constant0._Z13compute_2normPKfPfj:
	.zero		916


//--------------------- SYMBOLS --------------------------

	.type		.nv.reservedSmem.offset0,@object
	.size		.nv.reservedSmem.offset0,0x4
